// auto-generated by cutlass_sweep.conv — config: {"arch": "sm_100", "cluster_m": 1, "cluster_n": 1, "conv_kind": "fprop", "dtype": "fp16", "ndim": 2, "tile_k": 64, "tile_m": 64, "tile_n": 128}
#include "cutlass/cutlass.h"
#include "cute/tensor.hpp"
#include "cutlass/kernel_hardware_info.hpp"
#include "cutlass/conv/convolution.h"
#include "cutlass/conv/dispatch_policy.hpp"
#include "cutlass/conv/collective/collective_builder.hpp"
#include "cutlass/conv/kernel/conv_universal.hpp"
#include "cutlass/conv/device/conv_universal_adapter.hpp"
#include "cutlass/epilogue/collective/collective_builder.hpp"

using namespace cute;
using Elem = cutlass::half_t;
using Acc  = float;
using LayoutAB = cutlass::layout::TensorNHWC;
using LayoutC  = cutlass::layout::TensorNHWC;
constexpr auto ConvOp = cutlass::conv::Operator::kFprop;
using TileShape    = Shape<_64, _128, Shape<_64>>;
using ClusterShape = Shape<_1, _1, _1>;

using CollectiveEpilogue = typename cutlass::epilogue::collective::CollectiveBuilder<
    cutlass::arch::Sm100, cutlass::arch::OpClassTensorOp,
    TileShape, ClusterShape,
    cutlass::epilogue::collective::EpilogueTileAuto,
    Acc, Acc,
    Elem, LayoutC, 128 / cutlass::sizeof_bits<Elem>::value,
    Elem, LayoutC, 128 / cutlass::sizeof_bits<Elem>::value,
    cutlass::epilogue::collective::EpilogueScheduleAuto
  >::CollectiveOp;

using CollectiveMainloop = typename cutlass::conv::collective::CollectiveBuilder<
    cutlass::arch::Sm100, cutlass::arch::OpClassTensorOp, ConvOp,
    Elem, LayoutAB, 128 / cutlass::sizeof_bits<Elem>::value,
    Elem, LayoutAB, 128 / cutlass::sizeof_bits<Elem>::value,
    Acc,
    TileShape, ClusterShape,
    cutlass::conv::collective::StageCountAutoCarveout<
        static_cast<int>(sizeof(typename CollectiveEpilogue::SharedStorage))>,
    cutlass::conv::collective::KernelScheduleAuto
  >::CollectiveOp;

using ProblemShape = cutlass::conv::ConvProblemShape<
    ConvOp, CollectiveMainloop::DispatchPolicy::NumSpatialDimensions>;
using ConvKernel = cutlass::conv::kernel::ConvUniversal<
    ProblemShape, CollectiveMainloop, CollectiveEpilogue>;
using Conv = cutlass::conv::device::ConvUniversalAdapter<ConvKernel>;

auto* _anchor = &cutlass::device_kernel<ConvKernel>;


// ===== COMPILED SASS (sm_100a) =====

	.target	sm_100a

	.elftype	@"ET_EXEC"


//--------------------- .note.nv.tkinfo           --------------------------
	.section	.note.nv.tkinfo,"",@"SHT_NOTE"
	.sectionflags	@"SHF_NOTE_NV_TKINFO"
	.tkinfo
        /*0018*/ 	.word	0x00000002
        /*0030*/ 	.string	""
        /*0030*/ 	.string	"ptxas"
        /*0030*/ 	.string	"Cuda compilation tools, release 13.0, V13.0.88"
        /*0030*/ 	.string	"Build cuda_13.0.r13.0/compiler.36424714_0"
        /*0030*/ 	.string	"-arch sm_100a -m 64 "



//--------------------- .note.nv.cuinfo           --------------------------
	.section	.note.nv.cuinfo,"",@"SHT_NOTE"
	.sectionflags	@"SHF_NOTE_NV_CUINFO"
        /*0018*/ 	.short	0x0002
        /*001a*/ 	.short	0x0064
        /*001c*/ 	.short	0x0082
	.zero		2


//--------------------- .nv.info                  --------------------------
	.section	.nv.info,"",@"SHT_CUDA_INFO"
	.align	4


	//----- nvinfo : EIATTR_REGCOUNT
	.align		4
        /*0000*/ 	.byte	0x04, 0x2f
        /*0002*/ 	.short	(.L_19 - .L_18)
	.align		4
.L_18:
        /*0004*/ 	.word	index@(_ZN7cutlass13device_kernelINS_4conv6kernel13ConvUniversalINS1_16ConvProblemShapeILNS1_8OperatorE0ELi2EEENS1_10collective14CollectiveConvINS1_47MainloopSm100TmaUmmaWarpSpecializedImplicitGemmILS5_0ELi8ELi2ELi1ELi2EN4cute5tupleIJNSA_1CILi1EEESD_SD_EEEEENSB_IJNSC_ILi64EEENSC_ILi128EEENSB_IJSG_EEEEEENS_6half_tESK_NSA_8TiledMMAINSA_8MMA_AtomIJNSA_20SM100_MMA_F16BF16_SSISK_SK_fLi64ELi128ELNSA_4UMMA5MajorE0ELSP_0ELNSO_7ScaleInE0ELSQ_0EEEEEENSA_6LayoutISE_NSB_IJNSC_ILi0EEESU_SU_EEEEENSB_IJNSA_10UnderscoreESX_SX_EEEEENS7_6detail27Sm100ImplicitGemmTileTraitsINSA_20SM90_TMA_LOAD_IM2COLENSA_14ComposedLayoutINSA_7SwizzleILi3ELi4ELi3EEENSA_18smem_ptr_flag_bitsILi16EEENST_INSB_IJNSC_ILi8EEESG_EEENSB_IJSG_SD_EEEEEEEvEENS11_INSA_13SM90_TMA_LOADES1C_vEEEENS_8epilogue10collective18CollectiveEpilogueINS1H_23Sm100TmaWarpSpecializedILi4ELi2ELi16ELb1ELb0EEEJSJ_NSB_IJNST_ISG_SD_EENST_INSC_ILi32EEESD_EEEEESK_NSB_IJNSB_IJlllEEESD_SU_EEESK_S1R_NS1H_6fusion15FusionCallbacksIS1L_NS1S_17LinearCombinationISK_fSK_fLNS_15FloatRoundStyleE2EEESJ_S1P_JEEENSA_5SM1004TMEM4LOAD26SM100_TMEM_LOAD_16dp256b4xES12_NS13_INS14_ILi2ELi4ELi3EEES17_NST_INSB_IJS18_S1N_EEENSB_IJS1N_SD_EEEEEEENSA_17SM75_U32x4_LDSM_NENSA_21SM90_TMA_STORE_IM2COLES26_NSA_17SM90_U32x4_STSM_NENSA_39AutoVectorizingCopyWithAssumedAlignmentILi128EEEEEEvvEEEEvNT_6ParamsE)
        /*0008*/ 	.word	0x00000060


	//----- nvinfo : EIATTR_FRAME_SIZE
	.align		4
.L_19:
        /*000c*/ 	.byte	0x04, 0x11
        /*000e*/ 	.short	(.L_21 - .L_20)
	.align		4
.L_20:
        /*0010*/ 	.word	index@($__internal_2_$__cuda_sm10x_tcgen05_guardrail_trap_unallocated_columns_being_dealloced)
        /*0014*/ 	.word	0x00000008


	//----- nvinfo : EIATTR_FRAME_SIZE
	.align		4
.L_21:
        /*0018*/ 	.byte	0x04, 0x11
        /*001a*/ 	.short	(.L_23 - .L_22)
	.align		4
.L_22:
        /*001c*/ 	.word	index@($__internal_1_$__cuda_sm10x_tcgen05_guardrail_trap_phase_invalid_during_alloc)
        /*0020*/ 	.word	0x00000008


	//----- nvinfo : EIATTR_FRAME_SIZE
	.align		4
.L_23:
        /*0024*/ 	.byte	0x04, 0x11
        /*0026*/ 	.short	(.L_25 - .L_24)
	.align		4
.L_24:
        /*0028*/ 	.word	index@($__internal_0_$__cuda_sm10x_tcgen05_guardrail_trap_col_being_dealloced_not_returned_by_alloc)
        /*002c*/ 	.word	0x00000008


	//----- nvinfo : EIATTR_FRAME_SIZE
	.align		4
.L_25:
        /*0030*/ 	.byte	0x04, 0x11
        /*0032*/ 	.short	(.L_27 - .L_26)
	.align		4
.L_26:
        /*0034*/ 	.word	index@(_ZN7cutlass13device_kernelINS_4conv6kernel13ConvUniversalINS1_16ConvProblemShapeILNS1_8OperatorE0ELi2EEENS1_10collective14CollectiveConvINS1_47MainloopSm100TmaUmmaWarpSpecializedImplicitGemmILS5_0ELi8ELi2ELi1ELi2EN4cute5tupleIJNSA_1CILi1EEESD_SD_EEEEENSB_IJNSC_ILi64EEENSC_ILi128EEENSB_IJSG_EEEEEENS_6half_tESK_NSA_8TiledMMAINSA_8MMA_AtomIJNSA_20SM100_MMA_F16BF16_SSISK_SK_fLi64ELi128ELNSA_4UMMA5MajorE0ELSP_0ELNSO_7ScaleInE0ELSQ_0EEEEEENSA_6LayoutISE_NSB_IJNSC_ILi0EEESU_SU_EEEEENSB_IJNSA_10UnderscoreESX_SX_EEEEENS7_6detail27Sm100ImplicitGemmTileTraitsINSA_20SM90_TMA_LOAD_IM2COLENSA_14ComposedLayoutINSA_7SwizzleILi3ELi4ELi3EEENSA_18smem_ptr_flag_bitsILi16EEENST_INSB_IJNSC_ILi8EEESG_EEENSB_IJSG_SD_EEEEEEEvEENS11_INSA_13SM90_TMA_LOADES1C_vEEEENS_8epilogue10collective18CollectiveEpilogueINS1H_23Sm100TmaWarpSpecializedILi4ELi2ELi16ELb1ELb0EEEJSJ_NSB_IJNST_ISG_SD_EENST_INSC_ILi32EEESD_EEEEESK_NSB_IJNSB_IJlllEEESD_SU_EEESK_S1R_NS1H_6fusion15FusionCallbacksIS1L_NS1S_17LinearCombinationISK_fSK_fLNS_15FloatRoundStyleE2EEESJ_S1P_JEEENSA_5SM1004TMEM4LOAD26SM100_TMEM_LOAD_16dp256b4xES12_NS13_INS14_ILi2ELi4ELi3EEES17_NST_INSB_IJS18_S1N_EEENSB_IJS1N_SD_EEEEEEENSA_17SM75_U32x4_LDSM_NENSA_21SM90_TMA_STORE_IM2COLES26_NSA_17SM90_U32x4_STSM_NENSA_39AutoVectorizingCopyWithAssumedAlignmentILi128EEEEEEvvEEEEvNT_6ParamsE)
        /*0038*/ 	.word	0x00000008


	//----- nvinfo : EIATTR_MIN_STACK_SIZE
	.align		4
.L_27:
        /*003c*/ 	.byte	0x04, 0x12
        /*003e*/ 	.short	(.L_29 - .L_28)
	.align		4
.L_28:
        /*0040*/ 	.word	index@(_ZN7cutlass13device_kernelINS_4conv6kernel13ConvUniversalINS1_16ConvProblemShapeILNS1_8OperatorE0ELi2EEENS1_10collective14CollectiveConvINS1_47MainloopSm100TmaUmmaWarpSpecializedImplicitGemmILS5_0ELi8ELi2ELi1ELi2EN4cute5tupleIJNSA_1CILi1EEESD_SD_EEEEENSB_IJNSC_ILi64EEENSC_ILi128EEENSB_IJSG_EEEEEENS_6half_tESK_NSA_8TiledMMAINSA_8MMA_AtomIJNSA_20SM100_MMA_F16BF16_SSISK_SK_fLi64ELi128ELNSA_4UMMA5MajorE0ELSP_0ELNSO_7ScaleInE0ELSQ_0EEEEEENSA_6LayoutISE_NSB_IJNSC_ILi0EEESU_SU_EEEEENSB_IJNSA_10UnderscoreESX_SX_EEEEENS7_6detail27Sm100ImplicitGemmTileTraitsINSA_20SM90_TMA_LOAD_IM2COLENSA_14ComposedLayoutINSA_7SwizzleILi3ELi4ELi3EEENSA_18smem_ptr_flag_bitsILi16EEENST_INSB_IJNSC_ILi8EEESG_EEENSB_IJSG_SD_EEEEEEEvEENS11_INSA_13SM90_TMA_LOADES1C_vEEEENS_8epilogue10collective18CollectiveEpilogueINS1H_23Sm100TmaWarpSpecializedILi4ELi2ELi16ELb1ELb0EEEJSJ_NSB_IJNST_ISG_SD_EENST_INSC_ILi32EEESD_EEEEESK_NSB_IJNSB_IJlllEEESD_SU_EEESK_S1R_NS1H_6fusion15FusionCallbacksIS1L_NS1S_17LinearCombinationISK_fSK_fLNS_15FloatRoundStyleE2EEESJ_S1P_JEEENSA_5SM1004TMEM4LOAD26SM100_TMEM_LOAD_16dp256b4xES12_NS13_INS14_ILi2ELi4ELi3EEES17_NST_INSB_IJS18_S1N_EEENSB_IJS1N_SD_EEEEEEENSA_17SM75_U32x4_LDSM_NENSA_21SM90_TMA_STORE_IM2COLES26_NSA_17SM90_U32x4_STSM_NENSA_39AutoVectorizingCopyWithAssumedAlignmentILi128EEEEEEvvEEEEvNT_6ParamsE)
        /*0044*/ 	.word	0x00000008
.L_29:


//--------------------- .nv.compat                --------------------------
	.section	.nv.compat,"",@"SHT_CUDA_COMPAT_INFO"
	.align	4
        /*0000*/ 	.byte	0x02, 0x09, 0x01, 0x00, 0x02, 0x02, 0x02, 0x00, 0x02, 0x05, 0x05, 0x00, 0x03, 0x07, 0x01, 0x01
        /*0010*/ 	.byte	0x02, 0x03, 0x01, 0x00, 0x02, 0x06, 0x01, 0x00, 0x04, 0x0b, 0x08, 0x00, 0x09, 0x00, 0x00, 0x00
        /*0020*/ 	.byte	0x00, 0x00, 0x00, 0x00


//--------------------- .nv.info._ZN7cutlass13device_kernelINS_4conv6kernel13ConvUniversalINS1_16ConvProblemShapeILNS1_8OperatorE0ELi2EEENS1_10collective14CollectiveConvINS1_47MainloopSm100TmaUmmaWarpSpecializedImplicitGemmILS5_0ELi8ELi2ELi1ELi2EN4cute5tupleIJNSA_1CILi1EEESD_SD_EEEEENSB_IJNSC_ILi64EEENSC_ILi128EEENSB_IJSG_EEEEEENS_6half_tESK_NSA_8TiledMMAINSA_8MMA_AtomIJNSA_20SM100_MMA_F16BF16_SSISK_SK_fLi64ELi128ELNSA_4UMMA5MajorE0ELSP_0ELNSO_7ScaleInE0ELSQ_0EEEEEENSA_6LayoutISE_NSB_IJNSC_ILi0EEESU_SU_EEEEENSB_IJNSA_10UnderscoreESX_SX_EEEEENS7_6detail27Sm100ImplicitGemmTileTraitsINSA_20SM90_TMA_LOAD_IM2COLENSA_14ComposedLayoutINSA_7SwizzleILi3ELi4ELi3EEENSA_18smem_ptr_flag_bitsILi16EEENST_INSB_IJNSC_ILi8EEESG_EEENSB_IJSG_SD_EEEEEEEvEENS11_INSA_13SM90_TMA_LOADES1C_vEEEENS_8epilogue10collective18CollectiveEpilogueINS1H_23Sm100TmaWarpSpecializedILi4ELi2ELi16ELb1ELb0EEEJSJ_NSB_IJNST_ISG_SD_EENST_INSC_ILi32EEESD_EEEEESK_NSB_IJNSB_IJlllEEESD_SU_EEESK_S1R_NS1H_6fusion15FusionCallbacksIS1L_NS1S_17LinearCombinationISK_fSK_fLNS_15FloatRoundStyleE2EEESJ_S1P_JEEENSA_5SM1004TMEM4LOAD26SM100_TMEM_LOAD_16dp256b4xES12_NS13_INS14_ILi2ELi4ELi3EEES17_NST_INSB_IJS18_S1N_EEENSB_IJS1N_SD_EEEEEEENSA_17SM75_U32x4_LDSM_NENSA_21SM90_TMA_STORE_IM2COLES26_NSA_17SM90_U32x4_STSM_NENSA_39AutoVectorizingCopyWithAssumedAlignmentILi128EEEEEEvvEEEEvNT_6ParamsE --------------------------
	.section	.nv.info._ZN7cutlass13device_kernelINS_4conv6kernel13ConvUniversalINS1_16ConvProblemShapeILNS1_8OperatorE0ELi2EEENS1_10collective14CollectiveConvINS1_47MainloopSm100TmaUmmaWarpSpecializedImplicitGemmILS5_0ELi8ELi2ELi1ELi2EN4cute5tupleIJNSA_1CILi1EEESD_SD_EEEEENSB_IJNSC_ILi64EEENSC_ILi128EEENSB_IJSG_EEEEEENS_6half_tESK_NSA_8TiledMMAINSA_8MMA_AtomIJNSA_20SM100_MMA_F16BF16_SSISK_SK_fLi64ELi128ELNSA_4UMMA5MajorE0ELSP_0ELNSO_7ScaleInE0ELSQ_0EEEEEENSA_6LayoutISE_NSB_IJNSC_ILi0EEESU_SU_EEEEENSB_IJNSA_10UnderscoreESX_SX_EEEEENS7_6detail27Sm100ImplicitGemmTileTraitsINSA_20SM90_TMA_LOAD_IM2COLENSA_14ComposedLayoutINSA_7SwizzleILi3ELi4ELi3EEENSA_18smem_ptr_flag_bitsILi16EEENST_INSB_IJNSC_ILi8EEESG_EEENSB_IJSG_SD_EEEEEEEvEENS11_INSA_13SM90_TMA_LOADES1C_vEEEENS_8epilogue10collective18CollectiveEpilogueINS1H_23Sm100TmaWarpSpecializedILi4ELi2ELi16ELb1ELb0EEEJSJ_NSB_IJNST_ISG_SD_EENST_INSC_ILi32EEESD_EEEEESK_NSB_IJNSB_IJlllEEESD_SU_EEESK_S1R_NS1H_6fusion15FusionCallbacksIS1L_NS1S_17LinearCombinationISK_fSK_fLNS_15FloatRoundStyleE2EEESJ_S1P_JEEENSA_5SM1004TMEM4LOAD26SM100_TMEM_LOAD_16dp256b4xES12_NS13_INS14_ILi2ELi4ELi3EEES17_NST_INSB_IJS18_S1N_EEENSB_IJS1N_SD_EEEEEEENSA_17SM75_U32x4_LDSM_NENSA_21SM90_TMA_STORE_IM2COLES26_NSA_17SM90_U32x4_STSM_NENSA_39AutoVectorizingCopyWithAssumedAlignmentILi128EEEEEEvvEEEEvNT_6ParamsE,"",@"SHT_CUDA_INFO"
	.sectionflags	@""
	.align	4


	//----- nvinfo : EIATTR_CUDA_API_VERSION
	.align		4
        /*0000*/ 	.byte	0x04, 0x37
        /*0002*/ 	.short	(.L_31 - .L_30)
.L_30:
        /*0004*/ 	.word	0x00000082


	//----- nvinfo : EIATTR_KPARAM_INFO
	.align		4
.L_31:
        /*0008*/ 	.byte	0x04, 0x17
        /*000a*/ 	.short	(.L_33 - .L_32)
.L_32:
        /*000c*/ 	.word	0x00000000
        /*0010*/ 	.short	0x0000
        /*0012*/ 	.short	0x0000
        /*0014*/ 	.byte	0x00, 0xf0, 0x01, 0x20


	//----- nvinfo : EIATTR_AT_ENTRY_FRAGMENTS
	.align		4
.L_33:
        /*0018*/ 	.byte	0x04, 0x4f
        /*001a*/ 	.short	(.L_35 - .L_34)


	//   ....[0]....
.L_34:
        /*001c*/ 	.word	0x00000006


	//----- nvinfo : EIATTR_RESERVED_SMEM_USED
	.align		4
.L_35:
        /*0020*/ 	.byte	0x01, 0x41
	.zero		2


	//----- nvinfo : EIATTR_SPARSE_MMA_MASK
	.align		4
        /*0024*/ 	.byte	0x03, 0x50
        /*0026*/ 	.short	0x0000


	//----- nvinfo : EIATTR_TCGEN05_1CTA_USED
	.align		4
        /*0028*/ 	.byte	0x01, 0x51
	.zero		2


	//----- nvinfo : EIATTR_MAXREG_COUNT
	.align		4
        /*002c*/ 	.byte	0x03, 0x1b
        /*002e*/ 	.short	0x00ff


	//----- nvinfo : EIATTR_NUM_BARRIERS
	.align		4
        /*0030*/ 	.byte	0x02, 0x4c
        /*0032*/ 	.byte	0x07
	.zero		1


	//----- nvinfo : EIATTR_EXTERNS
	.align		4
        /*0034*/ 	.byte	0x04, 0x0f
        /*0036*/ 	.short	(.L_37 - .L_36)


	//   ....[0]....
	.align		4
.L_36:
        /*0038*/ 	.word	index@(__assertfail)


	//----- nvinfo : EIATTR_MERCURY_ISA_VERSION
	.align		4
.L_37:
        /*003c*/ 	.byte	0x03, 0x5f
        /*003e*/ 	.short	0x0101


	//----- nvinfo : EIATTR_INT_WARP_WIDE_INSTR_OFFSETS
	.align		4
        /*0040*/ 	.byte	0x04, 0x31
        /*0042*/ 	.short	(.L_39 - .L_38)


	//   ....[0]....
.L_38:
        /*0044*/ 	.word	0x00003ba0


	//   ....[1]....
        /*0048*/ 	.word	0x00003bc0


	//   ....[2]....
        /*004c*/ 	.word	0x00003bf0


	//   ....[3]....
        /*0050*/ 	.word	0x000046b0


	//   ....[4]....
        /*0054*/ 	.word	0x000046d0


	//   ....[5]....
        /*0058*/ 	.word	0x000047f0


	//   ....[6]....
        /*005c*/ 	.word	0x00004810


	//   ....[7]....
        /*0060*/ 	.word	0x00004980


	//   ....[8]....
        /*0064*/ 	.word	0x000049a0


	//   ....[9]....
        /*0068*/ 	.word	0x00004bf0


	//   ....[10]....
        /*006c*/ 	.word	0x00004c00


	//----- nvinfo : EIATTR_COOP_GROUP_MASK_REGIDS
	.align		4
.L_39:
        /*0070*/ 	.byte	0x04, 0x29
        /*0072*/ 	.short	(.L_41 - .L_40)


	//   ....[0]....
.L_40:
        /*0074*/ 	.word	0xffffffff


	//   ....[1]....
        /*0078*/ 	.word	0xffffffff


	//   ....[2]....
        /*007c*/ 	.word	0xffffffff


	//   ....[3]....
        /*0080*/ 	.word	0xffffffff


	//   ....[4]....
        /*0084*/ 	.word	0xffffffff


	//   ....[5]....
        /*0088*/ 	.word	0xffffffff


	//   ....[6]....
        /*008c*/ 	.word	0xffffffff


	//   ....[7]....
        /*0090*/ 	.word	0xffffffff


	//   ....[8]....
        /*0094*/ 	.word	0xffffffff


	//   ....[9]....
        /*0098*/ 	.word	0xffffffff


	//   ....[10]....
        /*009c*/ 	.word	0xffffffff


	//   ....[11]....
        /*00a0*/ 	.word	0xffffffff


	//----- nvinfo : EIATTR_COOP_GROUP_INSTR_OFFSETS
	.align		4
.L_41:
        /*00a4*/ 	.byte	0x04, 0x28
        /*00a6*/ 	.short	(.L_43 - .L_42)


	//   ....[0]....
.L_42:
        /*00a8*/ 	.word	0x000000a0


	//   ....[1]....
        /*00ac*/ 	.word	0x000004e0


	//   ....[2]....
        /*00b0*/ 	.word	0x000006d0


	//   ....[3]....
        /*00b4*/ 	.word	0x00000870


	//   ....[4]....
        /*00b8*/ 	.word	0x00000970


	//   ....[5]....
        /*00bc*/ 	.word	0x00000ac0


	//   ....[6]....
        /*00c0*/ 	.word	0x00002160


	//   ....[7]....
        /*00c4*/ 	.word	0x00002f10


	//   ....[8]....
        /*00c8*/ 	.word	0x00003120


	//   ....[9]....
        /*00cc*/ 	.word	0x00003150


	//   ....[10]....
        /*00d0*/ 	.word	0x00003a80


	//   ....[11]....
        /*00d4*/ 	.word	0x00003cc0


	//----- nvinfo : EIATTR_VRC_CTA_INIT_COUNT
	.align		4
.L_43:
        /*00d8*/ 	.byte	0x02, 0x4a
        /*00da*/ 	.byte	0x80
	.zero		1


	//----- nvinfo : EIATTR_SYSCALL_OFFSETS
	.align		4
        /*00dc*/ 	.byte	0x04, 0x46
        /*00de*/ 	.short	(.L_45 - .L_44)


	//   ....[0]....
.L_44:
        /*00e0*/ 	.word	0x00005800


	//   ....[1]....
        /*00e4*/ 	.word	0x000058f0


	//   ....[2]....
        /*00e8*/ 	.word	0x000060c0


	//   ....[3]....
        /*00ec*/ 	.word	0x00006990


	//   ....[4]....
        /*00f0*/ 	.word	0x00007220


	//   ....[5]....
        /*00f4*/ 	.word	0x00007aa0


	//----- nvinfo : EIATTR_MBARRIER_INSTR_OFFSETS
	.align		4
.L_45:
        /*00f8*/ 	.byte	0x04, 0x39
        /*00fa*/ 	.short	(.L_47 - .L_46)


	//   ....[0]....
.L_46:
        /*00fc*/ 	.word	0x000005c0
        /*0100*/ 	.word	0x000000ff
        /*0104*/ 	.word	0x00000000
        /*0108*/ 	.short	0x0100
        /*010a*/ 	.byte	0x05
	.zero		1


	//   ....[1]....
        /*010c*/ 	.word	0x000005d0
        /*0110*/ 	.word	0x000000ff
        /*0114*/ 	.word	0x00000040
        /*0118*/ 	.short	0x0100
        /*011a*/ 	.byte	0x05
	.zero		1


	//   ....[2]....
        /*011c*/ 	.word	0x000005e0
        /*0120*/ 	.word	0x000000ff
        /*0124*/ 	.word	0x00000008
        /*0128*/ 	.short	0x0100
        /*012a*/ 	.byte	0x05
	.zero		1


	//   ....[3]....
        /*012c*/ 	.word	0x000005f0
        /*0130*/ 	.word	0x000000ff
        /*0134*/ 	.word	0x00000048
        /*0138*/ 	.short	0x0100
        /*013a*/ 	.byte	0x05
	.zero		1


	//   ....[4]....
        /*013c*/ 	.word	0x00000600
        /*0140*/ 	.word	0x000000ff
        /*0144*/ 	.word	0x00000010
        /*0148*/ 	.short	0x0100
        /*014a*/ 	.byte	0x05
	.zero		1


	//   ....[5]....
        /*014c*/ 	.word	0x00000610
        /*0150*/ 	.word	0x000000ff
        /*0154*/ 	.word	0x00000050
        /*0158*/ 	.short	0x0100
        /*015a*/ 	.byte	0x05
	.zero		1


	//   ....[6]....
        /*015c*/ 	.word	0x00000620
        /*0160*/ 	.word	0x000000ff
        /*0164*/ 	.word	0x00000018
        /*0168*/ 	.short	0x0100
        /*016a*/ 	.byte	0x05
	.zero		1


	//   ....[7]....
        /*016c*/ 	.word	0x00000630
        /*0170*/ 	.word	0x000000ff
        /*0174*/ 	.word	0x00000058
        /*0178*/ 	.short	0x0100
        /*017a*/ 	.byte	0x05
	.zero		1


	//   ....[8]....
        /*017c*/ 	.word	0x00000640
        /*0180*/ 	.word	0x000000ff
        /*0184*/ 	.word	0x00000020
        /*0188*/ 	.short	0x0100
        /*018a*/ 	.byte	0x05
	.zero		1


	//   ....[9]....
        /*018c*/ 	.word	0x00000650
        /*0190*/ 	.word	0x000000ff
        /*0194*/ 	.word	0x00000060
        /*0198*/ 	.short	0x0100
        /*019a*/ 	.byte	0x05
	.zero		1


	//   ....[10]....
        /*019c*/ 	.word	0x00000660
        /*01a0*/ 	.word	0x000000ff
        /*01a4*/ 	.word	0x00000028
        /*01a8*/ 	.short	0x0100
        /*01aa*/ 	.byte	0x05
	.zero		1


	//   ....[11]....
        /*01ac*/ 	.word	0x00000670
        /*01b0*/ 	.word	0x000000ff
        /*01b4*/ 	.word	0x00000068
        /*01b8*/ 	.short	0x0100
        /*01ba*/ 	.byte	0x05
	.zero		1


	//   ....[12]....
        /*01bc*/ 	.word	0x00000680
        /*01c0*/ 	.word	0x000000ff
        /*01c4*/ 	.word	0x00000030
        /*01c8*/ 	.short	0x0100
        /*01ca*/ 	.byte	0x05
	.zero		1


	//   ....[13]....
        /*01cc*/ 	.word	0x00000690
        /*01d0*/ 	.word	0x000000ff
        /*01d4*/ 	.word	0x00000070
        /*01d8*/ 	.short	0x0100
        /*01da*/ 	.byte	0x05
	.zero		1


	//   ....[14]....
        /*01dc*/ 	.word	0x000006a0
        /*01e0*/ 	.word	0x000000ff
        /*01e4*/ 	.word	0x00000038
        /*01e8*/ 	.short	0x0100
        /*01ea*/ 	.byte	0x05
	.zero		1


	//   ....[15]....
        /*01ec*/ 	.word	0x000006b0
        /*01f0*/ 	.word	0x000000ff
        /*01f4*/ 	.word	0x00000078
        /*01f8*/ 	.short	0x0100
        /*01fa*/ 	.byte	0x05
	.zero		1


	//   ....[16]....
        /*01fc*/ 	.word	0x000007e0
        /*0200*/ 	.word	0x000000ff
        /*0204*/ 	.word	0x00000080
        /*0208*/ 	.short	0x0100
        /*020a*/ 	.byte	0x07
	.zero		1


	//   ....[17]....
        /*020c*/ 	.word	0x000007f0
        /*0210*/ 	.word	0x000000ff
        /*0214*/ 	.word	0x000000a0
        /*0218*/ 	.short	0x0100
        /*021a*/ 	.byte	0x07
	.zero		1


	//   ....[18]....
        /*021c*/ 	.word	0x00000800
        /*0220*/ 	.word	0x000000ff
        /*0224*/ 	.word	0x00000088
        /*0228*/ 	.short	0x0100
        /*022a*/ 	.byte	0x07
	.zero		1


	//   ....[19]....
        /*022c*/ 	.word	0x00000810
        /*0230*/ 	.word	0x000000ff
        /*0234*/ 	.word	0x000000a8
        /*0238*/ 	.short	0x0100
        /*023a*/ 	.byte	0x07
	.zero		1


	//   ....[20]....
        /*023c*/ 	.word	0x00000820
        /*0240*/ 	.word	0x000000ff
        /*0244*/ 	.word	0x00000090
        /*0248*/ 	.short	0x0100
        /*024a*/ 	.byte	0x07
	.zero		1


	//   ....[21]....
        /*024c*/ 	.word	0x00000830
        /*0250*/ 	.word	0x000000ff
        /*0254*/ 	.word	0x000000b0
        /*0258*/ 	.short	0x0100
        /*025a*/ 	.byte	0x07
	.zero		1


	//   ....[22]....
        /*025c*/ 	.word	0x00000840
        /*0260*/ 	.word	0x000000ff
        /*0264*/ 	.word	0x00000098
        /*0268*/ 	.short	0x0100
        /*026a*/ 	.byte	0x07
	.zero		1


	//   ....[23]....
        /*026c*/ 	.word	0x00000850
        /*0270*/ 	.word	0x000000ff
        /*0274*/ 	.word	0x000000b8
        /*0278*/ 	.short	0x0100
        /*027a*/ 	.byte	0x07
	.zero		1


	//   ....[24]....
        /*027c*/ 	.word	0x00000940
        /*0280*/ 	.word	0x000000ff
        /*0284*/ 	.word	0x000000c0
        /*0288*/ 	.short	0x0100
        /*028a*/ 	.byte	0x05
	.zero		1


	//   ....[25]....
        /*028c*/ 	.word	0x00000950
        /*0290*/ 	.word	0x000000ff
        /*0294*/ 	.word	0x000000c8
        /*0298*/ 	.short	0x0100
        /*029a*/ 	.byte	0x05
	.zero		1


	//   ....[26]....
        /*029c*/ 	.word	0x00000a90
        /*02a0*/ 	.word	0x000000ff
        /*02a4*/ 	.word	0x000000d0
        /*02a8*/ 	.short	0x0100
        /*02aa*/ 	.byte	0x05
	.zero		1


	//   ....[27]....
        /*02ac*/ 	.word	0x00000aa0
        /*02b0*/ 	.word	0x000000ff
        /*02b4*/ 	.word	0x000000d8
        /*02b8*/ 	.short	0x0100
        /*02ba*/ 	.byte	0x05
	.zero		1


	//   ....[28]....
        /*02bc*/ 	.word	0x00000bd0
        /*02c0*/ 	.word	0x000000ff
        /*02c4*/ 	.word	0x000000e0
        /*02c8*/ 	.short	0x0100
        /*02ca*/ 	.byte	0x07
	.zero		1


	//   ....[29]....
        /*02cc*/ 	.word	0x00000be0
        /*02d0*/ 	.word	0x000000ff
        /*02d4*/ 	.word	0x000000f0
        /*02d8*/ 	.short	0x0100
        /*02da*/ 	.byte	0x07
	.zero		1


	//   ....[30]....
        /*02dc*/ 	.word	0x00000bf0
        /*02e0*/ 	.word	0x000000ff
        /*02e4*/ 	.word	0x000000e8
        /*02e8*/ 	.short	0x0100
        /*02ea*/ 	.byte	0x07
	.zero		1


	//   ....[31]....
        /*02ec*/ 	.word	0x00000c00
        /*02f0*/ 	.word	0x000000ff
        /*02f4*/ 	.word	0x000000f8
        /*02f8*/ 	.short	0x0100
        /*02fa*/ 	.byte	0x07
	.zero		1


	//   ....[32]....
        /*02fc*/ 	.word	0x00001540
        /*0300*/ 	.word	0x000000ff
        /*0304*/ 	.word	0x00000040
        /*0308*/ 	.short	0x010a
        /*030a*/ 	.byte	0x04
	.zero		1


	//   ....[33]....
        /*030c*/ 	.word	0x00001800
        /*0310*/ 	.word	0x000000ff
        /*0314*/ 	.word	0x00000040
        /*0318*/ 	.short	0x010a
        /*031a*/ 	.byte	0x09
	.zero		1


	//   ....[34]....
        /*031c*/ 	.word	0x00001970
        /*0320*/ 	.word	0x000000ff
        /*0324*/ 	.word	0x00000040
        /*0328*/ 	.short	0x010a
        /*032a*/ 	.byte	0x08
	.zero		1


	//   ....[35]....
        /*032c*/ 	.word	0x00001b30
        /*0330*/ 	.word	0x000000ff
        /*0334*/ 	.word	0x000000c8
        /*0338*/ 	.short	0x0101
        /*033a*/ 	.byte	0x16
	.zero		1


	//   ....[36]....
        /*033c*/ 	.word	0x00001b60
        /*0340*/ 	.word	0x000000ff
        /*0344*/ 	.word	0x00000040
        /*0348*/ 	.short	0x010a
        /*034a*/ 	.byte	0x04
	.zero		1


	//   ....[37]....
        /*034c*/ 	.word	0x00001e00
        /*0350*/ 	.word	0x000000ff
        /*0354*/ 	.word	0x00000040
        /*0358*/ 	.short	0x010a
        /*035a*/ 	.byte	0x09
	.zero		1


	//   ....[38]....
        /*035c*/ 	.word	0x00001f70
        /*0360*/ 	.word	0x000000ff
        /*0364*/ 	.word	0x00000040
        /*0368*/ 	.short	0x010a
        /*036a*/ 	.byte	0x08
	.zero		1


	//   ....[39]....
        /*036c*/ 	.word	0x00002170
        /*0370*/ 	.word	0x000000ff
        /*0374*/ 	.word	0x000000d0
        /*0378*/ 	.short	0x010a
        /*037a*/ 	.byte	0x16
	.zero		1


	//   ....[40]....
        /*037c*/ 	.word	0x00002230
        /*0380*/ 	.word	0x000000ff
        /*0384*/ 	.word	0x00000000
        /*0388*/ 	.short	0x0101
        /*038a*/ 	.byte	0x04
	.zero		1


	//   ....[41]....
        /*038c*/ 	.word	0x00002730
        /*0390*/ 	.word	0x000000ff
        /*0394*/ 	.word	0x00000000
        /*0398*/ 	.short	0x010a
        /*039a*/ 	.byte	0x04
	.zero		1


	//   ....[42]....
        /*039c*/ 	.word	0x000027d0
        /*03a0*/ 	.word	0x000000ff
        /*03a4*/ 	.word	0x00000000
        /*03a8*/ 	.short	0x010a
        /*03aa*/ 	.byte	0x04
	.zero		1


	//   ....[43]....
        /*03ac*/ 	.word	0x00002870
        /*03b0*/ 	.word	0x000000ff
        /*03b4*/ 	.word	0x00000000
        /*03b8*/ 	.short	0x010a
        /*03ba*/ 	.byte	0x04
	.zero		1


	//   ....[44]....
        /*03bc*/ 	.word	0x00002910
        /*03c0*/ 	.word	0x000000ff
        /*03c4*/ 	.word	0x00000000
        /*03c8*/ 	.short	0x010a
        /*03ca*/ 	.byte	0x04
	.zero		1


	//   ....[45]....
        /*03cc*/ 	.word	0x000029b0
        /*03d0*/ 	.word	0x000000ff
        /*03d4*/ 	.word	0x00000000
        /*03d8*/ 	.short	0x010a
        /*03da*/ 	.byte	0x04
	.zero		1


	//   ....[46]....
        /*03dc*/ 	.word	0x00002a50
        /*03e0*/ 	.word	0x000000ff
        /*03e4*/ 	.word	0x00000000
        /*03e8*/ 	.short	0x010a
        /*03ea*/ 	.byte	0x04
	.zero		1


	//   ....[47]....
        /*03ec*/ 	.word	0x00002af0
        /*03f0*/ 	.word	0x000000ff
        /*03f4*/ 	.word	0x00000000
        /*03f8*/ 	.short	0x010a
        /*03fa*/ 	.byte	0x04
	.zero		1


	//   ....[48]....
        /*03fc*/ 	.word	0x00002ba0
        /*0400*/ 	.word	0x00000000
        /*0404*/ 	.word	0x00000000
        /*0408*/ 	.short	0x010a
        /*040a*/ 	.byte	0xff
	.zero		1


	//   ....[49]....
        /*040c*/ 	.word	0x00002cd0
        /*0410*/ 	.word	0x000000ff
        /*0414*/ 	.word	0x000000d8
        /*0418*/ 	.short	0x010a
        /*041a*/ 	.byte	0x2d
	.zero		1


	//   ....[50]....
        /*041c*/ 	.word	0x00002d70
        /*0420*/ 	.word	0x000000ff
        /*0424*/ 	.word	0x000000d0
        /*0428*/ 	.short	0x010a
        /*042a*/ 	.byte	0x2d
	.zero		1


	//   ....[51]....
        /*042c*/ 	.word	0x00002e10
        /*0430*/ 	.word	0x000000ff
        /*0434*/ 	.word	0x00000000
        /*0438*/ 	.short	0x0101
        /*043a*/ 	.byte	0x06
	.zero		1


	//   ....[52]....
        /*043c*/ 	.word	0x00002e50
        /*0440*/ 	.word	0x000000ff
        /*0444*/ 	.word	0x000000d8
        /*0448*/ 	.short	0x0106
        /*044a*/ 	.byte	0x2d
	.zero		1


	//   ....[53]....
        /*044c*/ 	.word	0x00002e90
        /*0450*/ 	.word	0x00000000
        /*0454*/ 	.word	0x000000d8
        /*0458*/ 	.short	0x010a
        /*045a*/ 	.byte	0xff
	.zero		1


	//   ....[54]....
        /*045c*/ 	.word	0x000033e0
        /*0460*/ 	.word	0x000000ff
        /*0464*/ 	.word	0x000000d0
        /*0468*/ 	.short	0x010a
        /*046a*/ 	.byte	0x06
	.zero		1


	//   ....[55]....
        /*046c*/ 	.word	0x00003490
        /*0470*/ 	.word	0x000000ff
        /*0474*/ 	.word	0x00000000
        /*0478*/ 	.short	0x0101
        /*047a*/ 	.byte	0x05
	.zero		1


	//   ....[56]....
        /*047c*/ 	.word	0x000034a0
        /*0480*/ 	.word	0x000000ff
        /*0484*/ 	.word	0x000000f0
        /*0488*/ 	.short	0x010a
        /*048a*/ 	.byte	0x08
	.zero		1


	//   ....[57]....
        /*048c*/ 	.word	0x00003530
        /*0490*/ 	.word	0x000000ff
        /*0494*/ 	.word	0x00000000
        /*0498*/ 	.short	0x010a
        /*049a*/ 	.byte	0x04
	.zero		1


	//   ....[58]....
        /*049c*/ 	.word	0x000035a0
        /*04a0*/ 	.word	0x000000ff
        /*04a4*/ 	.word	0x00000000
        /*04a8*/ 	.short	0x010a
        /*04aa*/ 	.byte	0x07
	.zero		1


	//   ....[59]....
        /*04ac*/ 	.word	0x000036d0
        /*04b0*/ 	.word	0x000000ff
        /*04b4*/ 	.word	0x00000000
        /*04b8*/ 	.short	0x010a
        /*04ba*/ 	.byte	0x04
	.zero		1


	//   ....[60]....
        /*04bc*/ 	.word	0x000039d0
        /*04c0*/ 	.word	0x000000ff
        /*04c4*/ 	.word	0x00000000
        /*04c8*/ 	.short	0x010a
        /*04ca*/ 	.byte	0x05
	.zero		1


	//   ....[61]....
        /*04cc*/ 	.word	0x00003a60
        /*04d0*/ 	.word	0x000000ff
        /*04d4*/ 	.word	0x00000000
        /*04d8*/ 	.short	0x010a
        /*04da*/ 	.byte	0x07
	.zero		1


	//   ....[62]....
        /*04dc*/ 	.word	0x00003f80
        /*04e0*/ 	.word	0x000000ff
        /*04e4*/ 	.word	0x000000d0
        /*04e8*/ 	.short	0x010a
        /*04ea*/ 	.byte	0x16
	.zero		1


	//   ....[63]....
        /*04ec*/ 	.word	0x00004020
        /*04f0*/ 	.word	0x000000ff
        /*04f4*/ 	.word	0x00000000
        /*04f8*/ 	.short	0x0101
        /*04fa*/ 	.byte	0x0f
	.zero		1


	//   ....[64]....
        /*04fc*/ 	.word	0x00004340
        /*0500*/ 	.word	0x000000ff
        /*0504*/ 	.word	0x000000c8
        /*0508*/ 	.short	0x010a
        /*050a*/ 	.byte	0x16
	.zero		1


	//   ....[65]....
        /*050c*/ 	.word	0x00004520
        /*0510*/ 	.word	0x000000ff
        /*0514*/ 	.word	0x000000a0
        /*0518*/ 	.short	0x010a
        /*051a*/ 	.byte	0x16
	.zero		1


	//   ....[66]....
        /*051c*/ 	.word	0x00004790
        /*0520*/ 	.word	0x000000ff
        /*0524*/ 	.word	0x00000080
        /*0528*/ 	.short	0x010b
        /*052a*/ 	.byte	0x16
	.zero		1


	//   ....[67]....
        /*052c*/ 	.word	0x000047a0
        /*0530*/ 	.word	0x000000ff
        /*0534*/ 	.word	0x00000000
        /*0538*/ 	.short	0x0101
        /*053a*/ 	.byte	0x1f
	.zero		1


	//   ....[68]....
        /*053c*/ 	.word	0x000047c0
        /*0540*/ 	.word	0x000000ff
        /*0544*/ 	.word	0x000000a8
        /*0548*/ 	.short	0x010a
        /*054a*/ 	.byte	0x16
	.zero		1


	//   ....[69]....
        /*054c*/ 	.word	0x00004920
        /*0550*/ 	.word	0x000000ff
        /*0554*/ 	.word	0x00000088
        /*0558*/ 	.short	0x010b
        /*055a*/ 	.byte	0x16
	.zero		1


	//   ....[70]....
        /*055c*/ 	.word	0x00004930
        /*0560*/ 	.word	0x000000ff
        /*0564*/ 	.word	0x00000000
        /*0568*/ 	.short	0x0101
        /*056a*/ 	.byte	0x1e
	.zero		1


	//   ....[71]....
        /*056c*/ 	.word	0x00004940
        /*0570*/ 	.word	0x000000ff
        /*0574*/ 	.word	0x000000b0
        /*0578*/ 	.short	0x010a
        /*057a*/ 	.byte	0x16
	.zero		1


	//   ....[72]....
        /*057c*/ 	.word	0x00004ae0
        /*0580*/ 	.word	0x000000ff
        /*0584*/ 	.word	0x00000090
        /*0588*/ 	.short	0x010b
        /*058a*/ 	.byte	0x16
	.zero		1


	//   ....[73]....
        /*058c*/ 	.word	0x00004b60
        /*0590*/ 	.word	0x000000ff
        /*0594*/ 	.word	0x00000000
        /*0598*/ 	.short	0x0101
        /*059a*/ 	.byte	0x2d
	.zero		1


	//   ....[74]....
        /*059c*/ 	.word	0x00004b90
        /*05a0*/ 	.word	0x000000ff
        /*05a4*/ 	.word	0x000000b8
        /*05a8*/ 	.short	0x010a
        /*05aa*/ 	.byte	0x16
	.zero		1


	//   ....[75]....
        /*05ac*/ 	.word	0x00004d60
        /*05b0*/ 	.word	0x000000ff
        /*05b4*/ 	.word	0x00000098
        /*05b8*/ 	.short	0x010b
        /*05ba*/ 	.byte	0x16
	.zero		1


	//   ....[76]....
        /*05bc*/ 	.word	0x00004d80
        /*05c0*/ 	.word	0x000000ff
        /*05c4*/ 	.word	0x00000000
        /*05c8*/ 	.short	0x0101
        /*05ca*/ 	.byte	0x17
	.zero		1


	//   ....[77]....
        /*05cc*/ 	.word	0x00004db0
        /*05d0*/ 	.word	0x000000ff
        /*05d4*/ 	.word	0x000000a0
        /*05d8*/ 	.short	0x010a
        /*05da*/ 	.byte	0x16
	.zero		1


	//   ....[78]....
        /*05dc*/ 	.word	0x00004dd0
        /*05e0*/ 	.word	0x000000ff
        /*05e4*/ 	.word	0x000000a8
        /*05e8*/ 	.short	0x010a
        /*05ea*/ 	.byte	0x16
	.zero		1


	//   ....[79]....
        /*05ec*/ 	.word	0x00004df0
        /*05f0*/ 	.word	0x000000ff
        /*05f4*/ 	.word	0x000000b0
        /*05f8*/ 	.short	0x010a
        /*05fa*/ 	.byte	0x16
	.zero		1


	//   ....[80]....
        /*05fc*/ 	.word	0x00004e30
        /*0600*/ 	.word	0x00000000
        /*0604*/ 	.word	0x000000b8
        /*0608*/ 	.short	0x010a
        /*060a*/ 	.byte	0xff
	.zero		1


	//   ....[81]....
        /*060c*/ 	.word	0x000051c0
        /*0610*/ 	.word	0x000000ff
        /*0614*/ 	.word	0x000000d0
        /*0618*/ 	.short	0x010a
        /*061a*/ 	.byte	0x32
	.zero		1


	//   ....[82]....
        /*061c*/ 	.word	0x000052e0
        /*0620*/ 	.word	0x000000ff
        /*0624*/ 	.word	0x00000000
        /*0628*/ 	.short	0x0101
        /*062a*/ 	.byte	0x04
	.zero		1


	//   ....[83]....
        /*062c*/ 	.word	0x00005d50
        /*0630*/ 	.word	0x000000ff
        /*0634*/ 	.word	0x00000080
        /*0638*/ 	.short	0x010a
        /*063a*/ 	.byte	0x32
	.zero		1


	//   ....[84]....
        /*063c*/ 	.word	0x00005df0
        /*0640*/ 	.word	0x00000053
        /*0644*/ 	.word	0x000000e0
        /*0648*/ 	.short	0x010a
        /*064a*/ 	.byte	0xff
	.zero		1


	//   ....[85]....
        /*064c*/ 	.word	0x00005ec0
        /*0650*/ 	.word	0x000000ff
        /*0654*/ 	.word	0x00000080
        /*0658*/ 	.short	0x010a
        /*065a*/ 	.byte	0x32
	.zero		1


	//   ....[86]....
        /*065c*/ 	.word	0x00005fa0
        /*0660*/ 	.word	0x00000053
        /*0664*/ 	.word	0x000000e0
        /*0668*/ 	.short	0x010a
        /*066a*/ 	.byte	0xff
	.zero		1


	//   ....[87]....
        /*066c*/ 	.word	0x000066f0
        /*0670*/ 	.word	0x00000000
        /*0674*/ 	.word	0x00000000
        /*0678*/ 	.short	0x0101
        /*067a*/ 	.byte	0xff
	.zero		1


	//   ....[88]....
        /*067c*/ 	.word	0x00006700
        /*0680*/ 	.word	0x00000004
        /*0684*/ 	.word	0x00000080
        /*0688*/ 	.short	0x010a
        /*068a*/ 	.byte	0xff
	.zero		1


	//   ....[89]....
        /*068c*/ 	.word	0x000067c0
        /*0690*/ 	.word	0x00000004
        /*0694*/ 	.word	0x00000080
        /*0698*/ 	.short	0x010a
        /*069a*/ 	.byte	0xff
	.zero		1


	//   ....[90]....
        /*069c*/ 	.word	0x00006f80
        /*06a0*/ 	.word	0x0000005d
        /*06a4*/ 	.word	0x00000000
        /*06a8*/ 	.short	0x0101
        /*06aa*/ 	.byte	0xff
	.zero		1


	//   ....[91]....
        /*06ac*/ 	.word	0x00006fa0
        /*06b0*/ 	.word	0x00000010
        /*06b4*/ 	.word	0x00000080
        /*06b8*/ 	.short	0x010a
        /*06ba*/ 	.byte	0xff
	.zero		1


	//   ....[92]....
        /*06bc*/ 	.word	0x00007050
        /*06c0*/ 	.word	0x00000010
        /*06c4*/ 	.word	0x00000080
        /*06c8*/ 	.short	0x010a
        /*06ca*/ 	.byte	0xff
	.zero		1


	//   ....[93]....
        /*06cc*/ 	.word	0x00007800
        /*06d0*/ 	.word	0x0000005d
        /*06d4*/ 	.word	0x00000000
        /*06d8*/ 	.short	0x0101
        /*06da*/ 	.byte	0xff
	.zero		1


	//   ....[94]....
        /*06dc*/ 	.word	0x00007820
        /*06e0*/ 	.word	0x00000011
        /*06e4*/ 	.word	0x00000080
        /*06e8*/ 	.short	0x010a
        /*06ea*/ 	.byte	0xff
	.zero		1


	//   ....[95]....
        /*06ec*/ 	.word	0x000078d0
        /*06f0*/ 	.word	0x00000011
        /*06f4*/ 	.word	0x00000080
        /*06f8*/ 	.short	0x010a
        /*06fa*/ 	.byte	0xff
	.zero		1


	//   ....[96]....
        /*06fc*/ 	.word	0x00007c10
        /*0700*/ 	.word	0x000000ff
        /*0704*/ 	.word	0x00000000
        /*0708*/ 	.short	0x0101
        /*070a*/ 	.byte	0x05
	.zero		1


	//   ....[97]....
        /*070c*/ 	.word	0x000080e0
        /*0710*/ 	.word	0x00000003
        /*0714*/ 	.word	0x00000000
        /*0718*/ 	.short	0x0101
        /*071a*/ 	.byte	0xff
	.zero		1


	//   ....[98]....
        /*071c*/ 	.word	0x00008320
        /*0720*/ 	.word	0x000000ff
        /*0724*/ 	.word	0x00000000
        /*0728*/ 	.short	0x0101
        /*072a*/ 	.byte	0x04
	.zero		1


	//   ....[99]....
        /*072c*/ 	.word	0x00008350
        /*0730*/ 	.word	0x00000002
        /*0734*/ 	.word	0x00000040
        /*0738*/ 	.short	0x010a
        /*073a*/ 	.byte	0xff
	.zero		1


	//   ....[100]....
        /*073c*/ 	.word	0x000083b0
        /*0740*/ 	.word	0x00000002
        /*0744*/ 	.word	0x00000040
        /*0748*/ 	.short	0x010a
        /*074a*/ 	.byte	0xff
	.zero		1


	//   ....[101]....
        /*074c*/ 	.word	0x00008410
        /*0750*/ 	.word	0x00000002
        /*0754*/ 	.word	0x000000d0
        /*0758*/ 	.short	0x010a
        /*075a*/ 	.byte	0xff
	.zero		1


	//   ....[102]....
        /*075c*/ 	.word	0x00008470
        /*0760*/ 	.word	0x00000000
        /*0764*/ 	.word	0x00000000
        /*0768*/ 	.short	0x010a
        /*076a*/ 	.byte	0xff
	.zero		1


	//   ....[103]....
        /*076c*/ 	.word	0x000084d0
        /*0770*/ 	.word	0x00000000
        /*0774*/ 	.word	0x00000000
        /*0778*/ 	.short	0x010a
        /*077a*/ 	.byte	0xff
	.zero		1


	//   ....[104]....
        /*077c*/ 	.word	0x00008530
        /*0780*/ 	.word	0x00000000
        /*0784*/ 	.word	0x00000000
        /*0788*/ 	.short	0x010a
        /*078a*/ 	.byte	0xff
	.zero		1


	//   ....[105]....
        /*078c*/ 	.word	0x00008590
        /*0790*/ 	.word	0x00000000
        /*0794*/ 	.word	0x00000000
        /*0798*/ 	.short	0x010a
        /*079a*/ 	.byte	0xff
	.zero		1


	//   ....[106]....
        /*079c*/ 	.word	0x000085f0
        /*07a0*/ 	.word	0x00000000
        /*07a4*/ 	.word	0x00000000
        /*07a8*/ 	.short	0x010a
        /*07aa*/ 	.byte	0xff
	.zero		1


	//   ....[107]....
        /*07ac*/ 	.word	0x00008650
        /*07b0*/ 	.word	0x00000000
        /*07b4*/ 	.word	0x00000000
        /*07b8*/ 	.short	0x010a
        /*07ba*/ 	.byte	0xff
	.zero		1


	//   ....[108]....
        /*07bc*/ 	.word	0x000086b0
        /*07c0*/ 	.word	0x00000000
        /*07c4*/ 	.word	0x00000000
        /*07c8*/ 	.short	0x010a
        /*07ca*/ 	.byte	0xff
	.zero		1


	//   ....[109]....
        /*07cc*/ 	.word	0x00008710
        /*07d0*/ 	.word	0x00000004
        /*07d4*/ 	.word	0x000000d8
        /*07d8*/ 	.short	0x010a
        /*07da*/ 	.byte	0xff
	.zero		1


	//   ....[110]....
        /*07dc*/ 	.word	0x00008770
        /*07e0*/ 	.word	0x00000004
        /*07e4*/ 	.word	0x000000d0
        /*07e8*/ 	.short	0x010a
        /*07ea*/ 	.byte	0xff
	.zero		1


	//   ....[111]....
        /*07ec*/ 	.word	0x000087d0
        /*07f0*/ 	.word	0x00000000
        /*07f4*/ 	.word	0x000000d0
        /*07f8*/ 	.short	0x010a
        /*07fa*/ 	.byte	0xff
	.zero		1


	//   ....[112]....
        /*07fc*/ 	.word	0x00008830
        /*0800*/ 	.word	0x00000005
        /*0804*/ 	.word	0x000000f0
        /*0808*/ 	.short	0x010a
        /*080a*/ 	.byte	0xff
	.zero		1


	//   ....[113]....
        /*080c*/ 	.word	0x00008890
        /*0810*/ 	.word	0x00000000
        /*0814*/ 	.word	0x00000000
        /*0818*/ 	.short	0x010a
        /*081a*/ 	.byte	0xff
	.zero		1


	//   ....[114]....
        /*081c*/ 	.word	0x000088f0
        /*0820*/ 	.word	0x00000000
        /*0824*/ 	.word	0x00000000
        /*0828*/ 	.short	0x010a
        /*082a*/ 	.byte	0xff
	.zero		1


	//   ....[115]....
        /*082c*/ 	.word	0x00008950
        /*0830*/ 	.word	0x00000000
        /*0834*/ 	.word	0x00000000
        /*0838*/ 	.short	0x010a
        /*083a*/ 	.byte	0xff
	.zero		1


	//   ....[116]....
        /*083c*/ 	.word	0x000089b0
        /*0840*/ 	.word	0x00000000
        /*0844*/ 	.word	0x000000d0
        /*0848*/ 	.short	0x010a
        /*084a*/ 	.byte	0xff
	.zero		1


	//   ....[117]....
        /*084c*/ 	.word	0x00008a10
        /*0850*/ 	.word	0x00000000
        /*0854*/ 	.word	0x000000c8
        /*0858*/ 	.short	0x010a
        /*085a*/ 	.byte	0xff
	.zero		1


	//   ....[118]....
        /*085c*/ 	.word	0x00008a70
        /*0860*/ 	.word	0x00000003
        /*0864*/ 	.word	0x000000a0
        /*0868*/ 	.short	0x010a
        /*086a*/ 	.byte	0xff
	.zero		1


	//   ....[119]....
        /*086c*/ 	.word	0x00008ad0
        /*0870*/ 	.word	0x00000003
        /*0874*/ 	.word	0x000000a8
        /*0878*/ 	.short	0x010a
        /*087a*/ 	.byte	0xff
	.zero		1


	//   ....[120]....
        /*087c*/ 	.word	0x00008b30
        /*0880*/ 	.word	0x00000003
        /*0884*/ 	.word	0x000000b0
        /*0888*/ 	.short	0x010a
        /*088a*/ 	.byte	0xff
	.zero		1


	//   ....[121]....
        /*088c*/ 	.word	0x00008b90
        /*0890*/ 	.word	0x00000003
        /*0894*/ 	.word	0x000000b8
        /*0898*/ 	.short	0x010a
        /*089a*/ 	.byte	0xff
	.zero		1


	//   ....[122]....
        /*089c*/ 	.word	0x00008bf0
        /*08a0*/ 	.word	0x00000000
        /*08a4*/ 	.word	0x000000a0
        /*08a8*/ 	.short	0x010a
        /*08aa*/ 	.byte	0xff
	.zero		1


	//   ....[123]....
        /*08ac*/ 	.word	0x00008c50
        /*08b0*/ 	.word	0x00000000
        /*08b4*/ 	.word	0x000000a8
        /*08b8*/ 	.short	0x010a
        /*08ba*/ 	.byte	0xff
	.zero		1


	//   ....[124]....
        /*08bc*/ 	.word	0x00008cb0
        /*08c0*/ 	.word	0x00000000
        /*08c4*/ 	.word	0x000000b0
        /*08c8*/ 	.short	0x010a
        /*08ca*/ 	.byte	0xff
	.zero		1


	//   ....[125]....
        /*08cc*/ 	.word	0x00008d10
        /*08d0*/ 	.word	0x00000000
        /*08d4*/ 	.word	0x000000d0
        /*08d8*/ 	.short	0x010a
        /*08da*/ 	.byte	0xff
	.zero		1


	//   ....[126]....
        /*08dc*/ 	.word	0x00008d70
        /*08e0*/ 	.word	0x00000002
        /*08e4*/ 	.word	0x00000080
        /*08e8*/ 	.short	0x010a
        /*08ea*/ 	.byte	0xff
	.zero		1


	//   ....[127]....
        /*08ec*/ 	.word	0x00008dc0
        /*08f0*/ 	.word	0x00000053
        /*08f4*/ 	.word	0x000000e0
        /*08f8*/ 	.short	0x010a
        /*08fa*/ 	.byte	0xff
	.zero		1


	//   ....[128]....
        /*08fc*/ 	.word	0x00008e10
        /*0900*/ 	.word	0x00000004
        /*0904*/ 	.word	0x00000080
        /*0908*/ 	.short	0x010a
        /*090a*/ 	.byte	0xff
	.zero		1


	//   ....[129]....
        /*090c*/ 	.word	0x00008e60
        /*0910*/ 	.word	0x00000010
        /*0914*/ 	.word	0x00000080
        /*0918*/ 	.short	0x010a
        /*091a*/ 	.byte	0xff
	.zero		1


	//   ....[130]....
        /*091c*/ 	.word	0x00008eb0
        /*0920*/ 	.word	0x00000011
        /*0924*/ 	.word	0x00000080
        /*0928*/ 	.short	0x010a
        /*092a*/ 	.byte	0xff
	.zero		1


	//----- nvinfo : EIATTR_NUM_MBARRIERS
	.align		4
.L_47:
        /*092c*/ 	.byte	0x03, 0x38
        /*092e*/ 	.short	0x0020


	//----- nvinfo : EIATTR_EXIT_INSTR_OFFSETS
	.align		4
        /*0930*/ 	.byte	0x04, 0x1c
        /*0932*/ 	.short	(.L_49 - .L_48)


	//   ....[0]....
.L_48:
        /*0934*/ 	.word	0x00002bd0


	//   ....[1]....
        /*0938*/ 	.word	0x00002e60


	//   ....[2]....
        /*093c*/ 	.word	0x00002ec0


	//   ....[3]....
        /*0940*/ 	.word	0x00003cd0


	//   ....[4]....
        /*0944*/ 	.word	0x00004e60


	//   ....[5]....
        /*0948*/ 	.word	0x00004ea0


	//   ....[6]....
        /*094c*/ 	.word	0x00008210


	//   ....[7]....
        /*0950*/ 	.word	0x00008290


	//   ....[8]....
        /*0954*/ 	.word	0x000082c0


	//   ....[9]....
        /*0958*/ 	.word	0x00008330


	//----- nvinfo : EIATTR_MAX_THREADS
	.align		4
.L_49:
        /*095c*/ 	.byte	0x04, 0x05
        /*095e*/ 	.short	(.L_51 - .L_50)
.L_50:
        /*0960*/ 	.word	0x00000100
        /*0964*/ 	.word	0x00000001
        /*0968*/ 	.word	0x00000001


	//----- nvinfo : EIATTR_CRS_STACK_SIZE
	.align		4
.L_51:
        /*096c*/ 	.byte	0x04, 0x1e
        /*096e*/ 	.short	(.L_53 - .L_52)
.L_52:
        /*0970*/ 	.word	0x00000000


	//----- nvinfo : EIATTR_CBANK_PARAM_SIZE
	.align		4
.L_53:
        /*0974*/ 	.byte	0x03, 0x19
        /*0976*/ 	.short	0x0800


	//----- nvinfo : EIATTR_PARAM_CBANK
	.align		4
        /*0978*/ 	.byte	0x04, 0x0a
        /*097a*/ 	.short	(.L_55 - .L_54)
	.align		4
.L_54:
        /*097c*/ 	.word	index@(.nv.constant0._ZN7cutlass13device_kernelINS_4conv6kernel13ConvUniversalINS1_16ConvProblemShapeILNS1_8OperatorE0ELi2EEENS1_10collective14CollectiveConvINS1_47MainloopSm100TmaUmmaWarpSpecializedImplicitGemmILS5_0ELi8ELi2ELi1ELi2EN4cute5tupleIJNSA_1CILi1EEESD_SD_EEEEENSB_IJNSC_ILi64EEENSC_ILi128EEENSB_IJSG_EEEEEENS_6half_tESK_NSA_8TiledMMAINSA_8MMA_AtomIJNSA_20SM100_MMA_F16BF16_SSISK_SK_fLi64ELi128ELNSA_4UMMA5MajorE0ELSP_0ELNSO_7ScaleInE0ELSQ_0EEEEEENSA_6LayoutISE_NSB_IJNSC_ILi0EEESU_SU_EEEEENSB_IJNSA_10UnderscoreESX_SX_EEEEENS7_6detail27Sm100ImplicitGemmTileTraitsINSA_20SM90_TMA_LOAD_IM2COLENSA_14ComposedLayoutINSA_7SwizzleILi3ELi4ELi3EEENSA_18smem_ptr_flag_bitsILi16EEENST_INSB_IJNSC_ILi8EEESG_EEENSB_IJSG_SD_EEEEEEEvEENS11_INSA_13SM90_TMA_LOADES1C_vEEEENS_8epilogue10collective18CollectiveEpilogueINS1H_23Sm100TmaWarpSpecializedILi4ELi2ELi16ELb1ELb0EEEJSJ_NSB_IJNST_ISG_SD_EENST_INSC_ILi32EEESD_EEEEESK_NSB_IJNSB_IJlllEEESD_SU_EEESK_S1R_NS1H_6fusion15FusionCallbacksIS1L_NS1S_17LinearCombinationISK_fSK_fLNS_15FloatRoundStyleE2EEESJ_S1P_JEEENSA_5SM1004TMEM4LOAD26SM100_TMEM_LOAD_16dp256b4xES12_NS13_INS14_ILi2ELi4ELi3EEES17_NST_INSB_IJS18_S1N_EEENSB_IJS1N_SD_EEEEEEENSA_17SM75_U32x4_LDSM_NENSA_21SM90_TMA_STORE_IM2COLES26_NSA_17SM90_U32x4_STSM_NENSA_39AutoVectorizingCopyWithAssumedAlignmentILi128EEEEEEvvEEEEvNT_6ParamsE)
        /*0980*/ 	.short	0x0380
        /*0982*/ 	.short	0x0800


	//----- nvinfo : EIATTR_SW_WAR
	.align		4
.L_55:
        /*0984*/ 	.byte	0x04, 0x36
        /*0986*/ 	.short	(.L_57 - .L_56)
.L_56:
        /*0988*/ 	.word	0x00000008
.L_57:


//--------------------- .nv.callgraph             --------------------------
	.section	.nv.callgraph,"",@"SHT_CUDA_CALLGRAPH"
	.align	4
	.sectionentsize	8
	.align		4
        /*0000*/ 	.word	0x00000000
	.align		4
        /*0004*/ 	.word	0xffffffff
	.align		4
        /*0008*/ 	.word	index@(_ZN7cutlass13device_kernelINS_4conv6kernel13ConvUniversalINS1_16ConvProblemShapeILNS1_8OperatorE0ELi2EEENS1_10collective14CollectiveConvINS1_47MainloopSm100TmaUmmaWarpSpecializedImplicitGemmILS5_0ELi8ELi2ELi1ELi2EN4cute5tupleIJNSA_1CILi1EEESD_SD_EEEEENSB_IJNSC_ILi64EEENSC_ILi128EEENSB_IJSG_EEEEEENS_6half_tESK_NSA_8TiledMMAINSA_8MMA_AtomIJNSA_20SM100_MMA_F16BF16_SSISK_SK_fLi64ELi128ELNSA_4UMMA5MajorE0ELSP_0ELNSO_7ScaleInE0ELSQ_0EEEEEENSA_6LayoutISE_NSB_IJNSC_ILi0EEESU_SU_EEEEENSB_IJNSA_10UnderscoreESX_SX_EEEEENS7_6detail27Sm100ImplicitGemmTileTraitsINSA_20SM90_TMA_LOAD_IM2COLENSA_14ComposedLayoutINSA_7SwizzleILi3ELi4ELi3EEENSA_18smem_ptr_flag_bitsILi16EEENST_INSB_IJNSC_ILi8EEESG_EEENSB_IJSG_SD_EEEEEEEvEENS11_INSA_13SM90_TMA_LOADES1C_vEEEENS_8epilogue10collective18CollectiveEpilogueINS1H_23Sm100TmaWarpSpecializedILi4ELi2ELi16ELb1ELb0EEEJSJ_NSB_IJNST_ISG_SD_EENST_INSC_ILi32EEESD_EEEEESK_NSB_IJNSB_IJlllEEESD_SU_EEESK_S1R_NS1H_6fusion15FusionCallbacksIS1L_NS1S_17LinearCombinationISK_fSK_fLNS_15FloatRoundStyleE2EEESJ_S1P_JEEENSA_5SM1004TMEM4LOAD26SM100_TMEM_LOAD_16dp256b4xES12_NS13_INS14_ILi2ELi4ELi3EEES17_NST_INSB_IJS18_S1N_EEENSB_IJS1N_SD_EEEEEEENSA_17SM75_U32x4_LDSM_NENSA_21SM90_TMA_STORE_IM2COLES26_NSA_17SM90_U32x4_STSM_NENSA_39AutoVectorizingCopyWithAssumedAlignmentILi128EEEEEEvvEEEEvNT_6ParamsE)
	.align		4
        /*000c*/ 	.word	index@(__assertfail)
	.align		4
        /*0010*/ 	.word	0x00000000
	.align		4
        /*0014*/ 	.word	0xfffffffe
	.align		4
        /*0018*/ 	.word	0x00000000
	.align		4
        /*001c*/ 	.word	0xfffffffd
	.align		4
        /*0020*/ 	.word	0x00000000
	.align		4
        /*0024*/ 	.word	0xfffffffc


//--------------------- .nv.constant4             --------------------------
	.section	.nv.constant4,"a",@progbits
	.align	8
	.align		8
.nv.constant4:
        /*0000*/ 	.dword	__assertfail
	.align		8
        /*0008*/ 	.dword	__unnamed_1
	.align		8
        /*0010*/ 	.dword	__unnamed_2
	.align		8
        /*0018*/ 	.dword	_ZN39_INTERNAL_81dda7f4_4_k_cu_e5db3221_32034cuda3std3__45__cpo5beginE
	.align		8
        /*0020*/ 	.dword	_ZN39_INTERNAL_81dda7f4_4_k_cu_e5db3221_32034cuda3std3__45__cpo3endE
	.align		8
        /*0028*/ 	.dword	_ZN39_INTERNAL_81dda7f4_4_k_cu_e5db3221_32034cuda3std3__45__cpo6cbeginE
	.align		8
        /*0030*/ 	.dword	_ZN39_INTERNAL_81dda7f4_4_k_cu_e5db3221_32034cuda3std3__45__cpo4cendE
	.align		8
        /*0038*/ 	.dword	_ZN39_INTERNAL_81dda7f4_4_k_cu_e5db3221_32034cuda3std3__441_GLOBAL__N__81dda7f4_4_k_cu_e5db3221_32036ignoreE
	.align		8
        /*0040*/ 	.dword	_ZN39_INTERNAL_81dda7f4_4_k_cu_e5db3221_32034cuda3std3__419piecewise_constructE
	.align		8
        /*0048*/ 	.dword	_ZN39_INTERNAL_81dda7f4_4_k_cu_e5db3221_32034cuda3std3__48in_placeE
	.align		8
        /*0050*/ 	.dword	_ZN39_INTERNAL_81dda7f4_4_k_cu_e5db3221_32034cuda3std6ranges3__45__cpo4swapE
	.align		8
        /*0058*/ 	.dword	_ZN39_INTERNAL_81dda7f4_4_k_cu_e5db3221_32034cuda3std6ranges3__45__cpo9iter_moveE
	.align		8
        /*0060*/ 	.dword	_ZN39_INTERNAL_81dda7f4_4_k_cu_e5db3221_32034cute7productE
	.align		8
        /*0068*/ 	.dword	_ZN39_INTERNAL_81dda7f4_4_k_cu_e5db3221_32034cute1_E
	.align		8
        /*0070*/ 	.dword	$str$27
	.align		8
        /*0078*/ 	.dword	$str$28
	.align		8
        /*0080*/ 	.dword	$str$29
	.align		8
        /*0088*/ 	.dword	$str$30


//--------------------- .text._ZN7cutlass13device_kernelINS_4conv6kernel13ConvUniversalINS1_16ConvProblemShapeILNS1_8OperatorE0ELi2EEENS1_10collective14CollectiveConvINS1_47MainloopSm100TmaUmmaWarpSpecializedImplicitGemmILS5_0ELi8ELi2ELi1ELi2EN4cute5tupleIJNSA_1CILi1EEESD_SD_EEEEENSB_IJNSC_ILi64EEENSC_ILi128EEENSB_IJSG_EEEEEENS_6half_tESK_NSA_8TiledMMAINSA_8MMA_AtomIJNSA_20SM100_MMA_F16BF16_SSISK_SK_fLi64ELi128ELNSA_4UMMA5MajorE0ELSP_0ELNSO_7ScaleInE0ELSQ_0EEEEEENSA_6LayoutISE_NSB_IJNSC_ILi0EEESU_SU_EEEEENSB_IJNSA_10UnderscoreESX_SX_EEEEENS7_6detail27Sm100ImplicitGemmTileTraitsINSA_20SM90_TMA_LOAD_IM2COLENSA_14ComposedLayoutINSA_7SwizzleILi3ELi4ELi3EEENSA_18smem_ptr_flag_bitsILi16EEENST_INSB_IJNSC_ILi8EEESG_EEENSB_IJSG_SD_EEEEEEEvEENS11_INSA_13SM90_TMA_LOADES1C_vEEEENS_8epilogue10collective18CollectiveEpilogueINS1H_23Sm100TmaWarpSpecializedILi4ELi2ELi16ELb1ELb0EEEJSJ_NSB_IJNST_ISG_SD_EENST_INSC_ILi32EEESD_EEEEESK_NSB_IJNSB_IJlllEEESD_SU_EEESK_S1R_NS1H_6fusion15FusionCallbacksIS1L_NS1S_17LinearCombinationISK_fSK_fLNS_15FloatRoundStyleE2EEESJ_S1P_JEEENSA_5SM1004TMEM4LOAD26SM100_TMEM_LOAD_16dp256b4xES12_NS13_INS14_ILi2ELi4ELi3EEES17_NST_INSB_IJS18_S1N_EEENSB_IJS1N_SD_EEEEEEENSA_17SM75_U32x4_LDSM_NENSA_21SM90_TMA_STORE_IM2COLES26_NSA_17SM90_U32x4_STSM_NENSA_39AutoVectorizingCopyWithAssumedAlignmentILi128EEEEEEvvEEEEvNT_6ParamsE --------------------------
	.section	.text._ZN7cutlass13device_kernelINS_4conv6kernel13ConvUniversalINS1_16ConvProblemShapeILNS1_8OperatorE0ELi2EEENS1_10collective14CollectiveConvINS1_47MainloopSm100TmaUmmaWarpSpecializedImplicitGemmILS5_0ELi8ELi2ELi1ELi2EN4cute5tupleIJNSA_1CILi1EEESD_SD_EEEEENSB_IJNSC_ILi64EEENSC_ILi128EEENSB_IJSG_EEEEEENS_6half_tESK_NSA_8TiledMMAINSA_8MMA_AtomIJNSA_20SM100_MMA_F16BF16_SSISK_SK_fLi64ELi128ELNSA_4UMMA5MajorE0ELSP_0ELNSO_7ScaleInE0ELSQ_0EEEEEENSA_6LayoutISE_NSB_IJNSC_ILi0EEESU_SU_EEEEENSB_IJNSA_10UnderscoreESX_SX_EEEEENS7_6detail27Sm100ImplicitGemmTileTraitsINSA_20SM90_TMA_LOAD_IM2COLENSA_14ComposedLayoutINSA_7SwizzleILi3ELi4ELi3EEENSA_18smem_ptr_flag_bitsILi16EEENST_INSB_IJNSC_ILi8EEESG_EEENSB_IJSG_SD_EEEEEEEvEENS11_INSA_13SM90_TMA_LOADES1C_vEEEENS_8epilogue10collective18CollectiveEpilogueINS1H_23Sm100TmaWarpSpecializedILi4ELi2ELi16ELb1ELb0EEEJSJ_NSB_IJNST_ISG_SD_EENST_INSC_ILi32EEESD_EEEEESK_NSB_IJNSB_IJlllEEESD_SU_EEESK_S1R_NS1H_6fusion15FusionCallbacksIS1L_NS1S_17LinearCombinationISK_fSK_fLNS_15FloatRoundStyleE2EEESJ_S1P_JEEENSA_5SM1004TMEM4LOAD26SM100_TMEM_LOAD_16dp256b4xES12_NS13_INS14_ILi2ELi4ELi3EEES17_NST_INSB_IJS18_S1N_EEENSB_IJS1N_SD_EEEEEEENSA_17SM75_U32x4_LDSM_NENSA_21SM90_TMA_STORE_IM2COLES26_NSA_17SM90_U32x4_STSM_NENSA_39AutoVectorizingCopyWithAssumedAlignmentILi128EEEEEEvvEEEEvNT_6ParamsE,"ax",@progbits
	.align	128
.text._ZN7cutlass13device_kernelINS_4conv6kernel13ConvUniversalINS1_16ConvProblemShapeILNS1_8OperatorE0ELi2EEENS1_10collective14CollectiveConvINS1_47MainloopSm100TmaUmmaWarpSpecializedImplicitGemmILS5_0ELi8ELi2ELi1ELi2EN4cute5tupleIJNSA_1CILi1EEESD_SD_EEEEENSB_IJNSC_ILi64EEENSC_ILi128EEENSB_IJSG_EEEEEENS_6half_tESK_NSA_8TiledMMAINSA_8MMA_AtomIJNSA_20SM100_MMA_F16BF16_SSISK_SK_fLi64ELi128ELNSA_4UMMA5MajorE0ELSP_0ELNSO_7ScaleInE0ELSQ_0EEEEEENSA_6LayoutISE_NSB_IJNSC_ILi0EEESU_SU_EEEEENSB_IJNSA_10UnderscoreESX_SX_EEEEENS7_6detail27Sm100ImplicitGemmTileTraitsINSA_20SM90_TMA_LOAD_IM2COLENSA_14ComposedLayoutINSA_7SwizzleILi3ELi4ELi3EEENSA_18smem_ptr_flag_bitsILi16EEENST_INSB_IJNSC_ILi8EEESG_EEENSB_IJSG_SD_EEEEEEEvEENS11_INSA_13SM90_TMA_LOADES1C_vEEEENS_8epilogue10collective18CollectiveEpilogueINS1H_23Sm100TmaWarpSpecializedILi4ELi2ELi16ELb1ELb0EEEJSJ_NSB_IJNST_ISG_SD_EENST_INSC_ILi32EEESD_EEEEESK_NSB_IJNSB_IJlllEEESD_SU_EEESK_S1R_NS1H_6fusion15FusionCallbacksIS1L_NS1S_17LinearCombinationISK_fSK_fLNS_15FloatRoundStyleE2EEESJ_S1P_JEEENSA_5SM1004TMEM4LOAD26SM100_TMEM_LOAD_16dp256b4xES12_NS13_INS14_ILi2ELi4ELi3EEES17_NST_INSB_IJS18_S1N_EEENSB_IJS1N_SD_EEEEEEENSA_17SM75_U32x4_LDSM_NENSA_21SM90_TMA_STORE_IM2COLES26_NSA_17SM90_U32x4_STSM_NENSA_39AutoVectorizingCopyWithAssumedAlignmentILi128EEEEEEvvEEEEvNT_6ParamsE:
        .type           _ZN7cutlass13device_kernelINS_4conv6kernel13ConvUniversalINS1_16ConvProblemShapeILNS1_8OperatorE0ELi2EEENS1_10collective14CollectiveConvINS1_47MainloopSm100TmaUmmaWarpSpecializedImplicitGemmILS5_0ELi8ELi2ELi1ELi2EN4cute5tupleIJNSA_1CILi1EEESD_SD_EEEEENSB_IJNSC_ILi64EEENSC_ILi128EEENSB_IJSG_EEEEEENS_6half_tESK_NSA_8TiledMMAINSA_8MMA_AtomIJNSA_20SM100_MMA_F16BF16_SSISK_SK_fLi64ELi128ELNSA_4UMMA5MajorE0ELSP_0ELNSO_7ScaleInE0ELSQ_0EEEEEENSA_6LayoutISE_NSB_IJNSC_ILi0EEESU_SU_EEEEENSB_IJNSA_10UnderscoreESX_SX_EEEEENS7_6detail27Sm100ImplicitGemmTileTraitsINSA_20SM90_TMA_LOAD_IM2COLENSA_14ComposedLayoutINSA_7SwizzleILi3ELi4ELi3EEENSA_18smem_ptr_flag_bitsILi16EEENST_INSB_IJNSC_ILi8EEESG_EEENSB_IJSG_SD_EEEEEEEvEENS11_INSA_13SM90_TMA_LOADES1C_vEEEENS_8epilogue10collective18CollectiveEpilogueINS1H_23Sm100TmaWarpSpecializedILi4ELi2ELi16ELb1ELb0EEEJSJ_NSB_IJNST_ISG_SD_EENST_INSC_ILi32EEESD_EEEEESK_NSB_IJNSB_IJlllEEESD_SU_EEESK_S1R_NS1H_6fusion15FusionCallbacksIS1L_NS1S_17LinearCombinationISK_fSK_fLNS_15FloatRoundStyleE2EEESJ_S1P_JEEENSA_5SM1004TMEM4LOAD26SM100_TMEM_LOAD_16dp256b4xES12_NS13_INS14_ILi2ELi4ELi3EEES17_NST_INSB_IJS18_S1N_EEENSB_IJS1N_SD_EEEEEEENSA_17SM75_U32x4_LDSM_NENSA_21SM90_TMA_STORE_IM2COLES26_NSA_17SM90_U32x4_STSM_NENSA_39AutoVectorizingCopyWithAssumedAlignmentILi128EEEEEEvvEEEEvNT_6ParamsE,@function
        .size           _ZN7cutlass13device_kernelINS_4conv6kernel13ConvUniversalINS1_16ConvProblemShapeILNS1_8OperatorE0ELi2EEENS1_10collective14CollectiveConvINS1_47MainloopSm100TmaUmmaWarpSpecializedImplicitGemmILS5_0ELi8ELi2ELi1ELi2EN4cute5tupleIJNSA_1CILi1EEESD_SD_EEEEENSB_IJNSC_ILi64EEENSC_ILi128EEENSB_IJSG_EEEEEENS_6half_tESK_NSA_8TiledMMAINSA_8MMA_AtomIJNSA_20SM100_MMA_F16BF16_SSISK_SK_fLi64ELi128ELNSA_4UMMA5MajorE0ELSP_0ELNSO_7ScaleInE0ELSQ_0EEEEEENSA_6LayoutISE_NSB_IJNSC_ILi0EEESU_SU_EEEEENSB_IJNSA_10UnderscoreESX_SX_EEEEENS7_6detail27Sm100ImplicitGemmTileTraitsINSA_20SM90_TMA_LOAD_IM2COLENSA_14ComposedLayoutINSA_7SwizzleILi3ELi4ELi3EEENSA_18smem_ptr_flag_bitsILi16EEENST_INSB_IJNSC_ILi8EEESG_EEENSB_IJSG_SD_EEEEEEEvEENS11_INSA_13SM90_TMA_LOADES1C_vEEEENS_8epilogue10collective18CollectiveEpilogueINS1H_23Sm100TmaWarpSpecializedILi4ELi2ELi16ELb1ELb0EEEJSJ_NSB_IJNST_ISG_SD_EENST_INSC_ILi32EEESD_EEEEESK_NSB_IJNSB_IJlllEEESD_SU_EEESK_S1R_NS1H_6fusion15FusionCallbacksIS1L_NS1S_17LinearCombinationISK_fSK_fLNS_15FloatRoundStyleE2EEESJ_S1P_JEEENSA_5SM1004TMEM4LOAD26SM100_TMEM_LOAD_16dp256b4xES12_NS13_INS14_ILi2ELi4ELi3EEES17_NST_INSB_IJS18_S1N_EEENSB_IJS1N_SD_EEEEEEENSA_17SM75_U32x4_LDSM_NENSA_21SM90_TMA_STORE_IM2COLES26_NSA_17SM90_U32x4_STSM_NENSA_39AutoVectorizingCopyWithAssumedAlignmentILi128EEEEEEvvEEEEvNT_6ParamsE,(.L_x_178 - _ZN7cutlass13device_kernelINS_4conv6kernel13ConvUniversalINS1_16ConvProblemShapeILNS1_8OperatorE0ELi2EEENS1_10collective14CollectiveConvINS1_47MainloopSm100TmaUmmaWarpSpecializedImplicitGemmILS5_0ELi8ELi2ELi1ELi2EN4cute5tupleIJNSA_1CILi1EEESD_SD_EEEEENSB_IJNSC_ILi64EEENSC_ILi128EEENSB_IJSG_EEEEEENS_6half_tESK_NSA_8TiledMMAINSA_8MMA_AtomIJNSA_20SM100_MMA_F16BF16_SSISK_SK_fLi64ELi128ELNSA_4UMMA5MajorE0ELSP_0ELNSO_7ScaleInE0ELSQ_0EEEEEENSA_6LayoutISE_NSB_IJNSC_ILi0EEESU_SU_EEEEENSB_IJNSA_10UnderscoreESX_SX_EEEEENS7_6detail27Sm100ImplicitGemmTileTraitsINSA_20SM90_TMA_LOAD_IM2COLENSA_14ComposedLayoutINSA_7SwizzleILi3ELi4ELi3EEENSA_18smem_ptr_flag_bitsILi16EEENST_INSB_IJNSC_ILi8EEESG_EEENSB_IJSG_SD_EEEEEEEvEENS11_INSA_13SM90_TMA_LOADES1C_vEEEENS_8epilogue10collective18CollectiveEpilogueINS1H_23Sm100TmaWarpSpecializedILi4ELi2ELi16ELb1ELb0EEEJSJ_NSB_IJNST_ISG_SD_EENST_INSC_ILi32EEESD_EEEEESK_NSB_IJNSB_IJlllEEESD_SU_EEESK_S1R_NS1H_6fusion15FusionCallbacksIS1L_NS1S_17LinearCombinationISK_fSK_fLNS_15FloatRoundStyleE2EEESJ_S1P_JEEENSA_5SM1004TMEM4LOAD26SM100_TMEM_LOAD_16dp256b4xES12_NS13_INS14_ILi2ELi4ELi3EEES17_NST_INSB_IJS18_S1N_EEENSB_IJS1N_SD_EEEEEEENSA_17SM75_U32x4_LDSM_NENSA_21SM90_TMA_STORE_IM2COLES26_NSA_17SM90_U32x4_STSM_NENSA_39AutoVectorizingCopyWithAssumedAlignmentILi128EEEEEEvvEEEEvNT_6ParamsE)
        .other          _ZN7cutlass13device_kernelINS_4conv6kernel13ConvUniversalINS1_16ConvProblemShapeILNS1_8OperatorE0ELi2EEENS1_10collective14CollectiveConvINS1_47MainloopSm100TmaUmmaWarpSpecializedImplicitGemmILS5_0ELi8ELi2ELi1ELi2EN4cute5tupleIJNSA_1CILi1EEESD_SD_EEEEENSB_IJNSC_ILi64EEENSC_ILi128EEENSB_IJSG_EEEEEENS_6half_tESK_NSA_8TiledMMAINSA_8MMA_AtomIJNSA_20SM100_MMA_F16BF16_SSISK_SK_fLi64ELi128ELNSA_4UMMA5MajorE0ELSP_0ELNSO_7ScaleInE0ELSQ_0EEEEEENSA_6LayoutISE_NSB_IJNSC_ILi0EEESU_SU_EEEEENSB_IJNSA_10UnderscoreESX_SX_EEEEENS7_6detail27Sm100ImplicitGemmTileTraitsINSA_20SM90_TMA_LOAD_IM2COLENSA_14ComposedLayoutINSA_7SwizzleILi3ELi4ELi3EEENSA_18smem_ptr_flag_bitsILi16EEENST_INSB_IJNSC_ILi8EEESG_EEENSB_IJSG_SD_EEEEEEEvEENS11_INSA_13SM90_TMA_LOADES1C_vEEEENS_8epilogue10collective18CollectiveEpilogueINS1H_23Sm100TmaWarpSpecializedILi4ELi2ELi16ELb1ELb0EEEJSJ_NSB_IJNST_ISG_SD_EENST_INSC_ILi32EEESD_EEEEESK_NSB_IJNSB_IJlllEEESD_SU_EEESK_S1R_NS1H_6fusion15FusionCallbacksIS1L_NS1S_17LinearCombinationISK_fSK_fLNS_15FloatRoundStyleE2EEESJ_S1P_JEEENSA_5SM1004TMEM4LOAD26SM100_TMEM_LOAD_16dp256b4xES12_NS13_INS14_ILi2ELi4ELi3EEES17_NST_INSB_IJS18_S1N_EEENSB_IJS1N_SD_EEEEEEENSA_17SM75_U32x4_LDSM_NENSA_21SM90_TMA_STORE_IM2COLES26_NSA_17SM90_U32x4_STSM_NENSA_39AutoVectorizingCopyWithAssumedAlignmentILi128EEEEEEvvEEEEvNT_6ParamsE,@"STO_CUDA_ENTRY STV_DEFAULT"
_ZN7cutlass13device_kernelINS_4conv6kernel13ConvUniversalINS1_16ConvProblemShapeILNS1_8OperatorE0ELi2EEENS1_10collective14CollectiveConvINS1_47MainloopSm100TmaUmmaWarpSpecializedImplicitGemmILS5_0ELi8ELi2ELi1ELi2EN4cute5tupleIJNSA_1CILi1EEESD_SD_EEEEENSB_IJNSC_ILi64EEENSC_ILi128EEENSB_IJSG_EEEEEENS_6half_tESK_NSA_8TiledMMAINSA_8MMA_AtomIJNSA_20SM100_MMA_F16BF16_SSISK_SK_fLi64ELi128ELNSA_4UMMA5MajorE0ELSP_0ELNSO_7ScaleInE0ELSQ_0EEEEEENSA_6LayoutISE_NSB_IJNSC_ILi0EEESU_SU_EEEEENSB_IJNSA_10UnderscoreESX_SX_EEEEENS7_6detail27Sm100ImplicitGemmTileTraitsINSA_20SM90_TMA_LOAD_IM2COLENSA_14ComposedLayoutINSA_7SwizzleILi3ELi4ELi3EEENSA_18smem_ptr_flag_bitsILi16EEENST_INSB_IJNSC_ILi8EEESG_EEENSB_IJSG_SD_EEEEEEEvEENS11_INSA_13SM90_TMA_LOADES1C_vEEEENS_8epilogue10collective18CollectiveEpilogueINS1H_23Sm100TmaWarpSpecializedILi4ELi2ELi16ELb1ELb0EEEJSJ_NSB_IJNST_ISG_SD_EENST_INSC_ILi32EEESD_EEEEESK_NSB_IJNSB_IJlllEEESD_SU_EEESK_S1R_NS1H_6fusion15FusionCallbacksIS1L_NS1S_17LinearCombinationISK_fSK_fLNS_15FloatRoundStyleE2EEESJ_S1P_JEEENSA_5SM1004TMEM4LOAD26SM100_TMEM_LOAD_16dp256b4xES12_NS13_INS14_ILi2ELi4ELi3EEES17_NST_INSB_IJS18_S1N_EEENSB_IJS1N_SD_EEEEEEENSA_17SM75_U32x4_LDSM_NENSA_21SM90_TMA_STORE_IM2COLES26_NSA_17SM90_U32x4_STSM_NENSA_39AutoVectorizingCopyWithAssumedAlignmentILi128EEEEEEvvEEEEvNT_6ParamsE:
[----:B------:R-:W1:Y:S01]  /*0000*/  LDC R1, c[0x0][0x37c] ;  /* 0x0000df00ff017b82 */ /* 0x000e620000000800 */
[----:B------:R-:W2:Y:S01]  /*0010*/  S2R R72, SR_TID.X ;  /* 0x0000000000487919 */ /* 0x000ea20000002100 */
[----:B------:R-:W3:Y:S01]  /*0020*/  LDCU.64 UR4, c[0x0][0x890] ;  /* 0x00011200ff0477ac */ /* 0x000ee20008000a00 */
[----:B-1----:R-:W-:Y:S01]  /*0030*/  VIADD R1, R1, 0xfffffff8 ;  /* 0xfffffff801017836 */ /* 0x002fe20000000000 */
[----:B------:R-:W-:Y:S02]  /*0040*/  PRMT R63, RZ, 0x7610, R63 ;  /* 0x00007610ff3f7816 */ /* 0x000fe4000000003f */
[----:B------:R-:W-:Y:S01]  /*0050*/  ELECT P5, URZ, PT ;  /* 0x0000000000ff782f */ /* 0x000fe200038a0000 */
[----:B------:R-:W1:Y:S01]  /*0060*/  LDCU.64 UR48, c[0x0][0x358] ;  /* 0x00006b00ff3077ac */ /* 0x000e620008000a00 */
[----:B---3--:R-:W-:-:S04]  /*0070*/  UISETP.NE.U32.AND UP0, UPT, UR4, URZ, UPT ;  /* 0x000000ff0400728c */ /* 0x008fc8000bf05070 */
[----:B------:R-:W-:Y:S01]  /*0080*/  UISETP.NE.AND.EX UP0, UPT, UR5, URZ, UPT, UP0 ;  /* 0x000000ff0500728c */ /* 0x000fe2000bf05300 */
[----:B--2---:R-:W-:-:S05]  /*0090*/  SHF.R.U32.HI R73, RZ, 0x5, R72 ;  /* 0x00000005ff497819 */ /* 0x004fca0000011648 */
[----:B------:R-:W2:Y:S02]  /*00a0*/  SHFL.IDX PT, R0, R73, RZ, 0x1f ;  /* 0x00001fff49007589 */ /* 0x000ea400000e0000 */
[----:B--2---:R-:W-:Y:S01]  /*00b0*/  R2UR UR8, R0 ;  /* 0x00000000000872ca */ /* 0x004fe200000e0000 */
[----:B-1----:R-:W-:-:S14]  /*00c0*/  BRA.U UP0, `(.L_x_0) ;  /* 0x00000001002c7547 */ /* 0x002fdc000b800000 */
[----:B------:R-:W1:Y:S02]  /*00d0*/  LDCU.64 UR6, c[0x0][0x888] ;  /* 0x00011100ff0677ac */ /* 0x000e640008000a00 */
[----:B-1----:R-:W-:-:S04]  /*00e0*/  UISETP.NE.U32.AND UP0, UPT, UR6, URZ, UPT ;  /* 0x000000ff0600728c */ /* 0x002fc8000bf05070 */
[----:B------:R-:W-:-:S09]  /*00f0*/  UISETP.NE.AND.EX UP0, UPT, UR7, URZ, UPT, UP0 ;  /* 0x000000ff0700728c */ /* 0x000fd2000bf05300 */
[----:B------:R-:W-:Y:S05]  /*0100*/  BRA.U !UP0, `(.L_x_1) ;  /* 0x0000000108107547 */ /* 0x000fea000b800000 */
[----:B------:R-:W1:Y:S02]  /*0110*/  LDC.64 R2, c[0x0][0x888] ;  /* 0x00022200ff027b82 */ /* 0x000e640000000a00 */
[----:B-1----:R1:W5:Y:S01]  /*0120*/  LDG.E R35, desc[UR48][R2.64] ;  /* 0x0000003002237981 */ /* 0x002362000c1e1900 */
[----:B------:R-:W-:Y:S01]  /*0130*/  HFMA2 R63, -RZ, RZ, 0, 5.9604644775390625e-08 ;  /* 0x00000001ff3f7431 */ /* 0x000fe200000001ff */
[----:B------:R-:W-:Y:S05]  /*0140*/  BRA `(.L_x_0) ;  /* 0x00000000000c7947 */ /* 0x000fea0003800000 */
.L_x_1:
[----:B------:R-:W1:Y:S01]  /*0150*/  LDCU UR6, c[0x0][0x880] ;  /* 0x00011000ff0677ac */ /* 0x000e620008000800 */
[----:B------:R-:W-:Y:S01]  /*0160*/  HFMA2 R63, -RZ, RZ, 0, 5.9604644775390625e-08 ;  /* 0x00000001ff3f7431 */ /* 0x000fe200000001ff */
[----:B-1----:R-:W-:-:S07]  /*0170*/  MOV R35, UR6 ;  /* 0x0000000600237c02 */ /* 0x002fce0008000f00 */
.L_x_0:
[----:B------:R-:W2:Y:S02]  /*0180*/  LDCU.64 UR6, c[0x0][0x8b0] ;  /* 0x00011600ff0677ac */ /* 0x000ea40008000a00 */
[----:B--2---:R-:W-:-:S04]  /*0190*/  UISETP.NE.U32.AND UP0, UPT, UR6, URZ, UPT ;  /* 0x000000ff0600728c */ /* 0x004fc8000bf05070 */
[----:B------:R-:W-:-:S09]  /*01a0*/  UISETP.NE.AND.EX UP0, UPT, UR7, URZ, UPT, UP0 ;  /* 0x000000ff0700728c */ /* 0x000fd2000bf05300 */
[----:B------:R-:W-:Y:S05]  /*01b0*/  BRA.U UP0, `(.L_x_2) ;  /* 0x0000000100247547 */ /* 0x000fea000b800000 */
[----:B------:R-:W2:Y:S02]  /*01c0*/  LDCU.64 UR6, c[0x0][0x8a8] ;  /* 0x00011500ff0677ac */ /* 0x000ea40008000a00 */
[----:B--2---:R-:W-:-:S04]  /*01d0*/  UISETP.NE.U32.AND UP0, UPT, UR6, URZ, UPT ;  /* 0x000000ff0600728c */ /* 0x004fc8000bf05070 */
[----:B------:R-:W-:-:S09]  /*01e0*/  UISETP.NE.AND.EX UP0, UPT, UR7, URZ, UPT, UP0 ;  /* 0x000000ff0700728c */ /* 0x000fd2000bf05300 */
[----:B------:R-:W-:Y:S05]  /*01f0*/  BRA.U !UP0, `(.L_x_3) ;  /* 0x00000001080c7547 */ /* 0x000fea000b800000 */
[----:B-1----:R-:W1:Y:S02]  /*0200*/  LDC.64 R2, c[0x0][0x8a8] ;  /* 0x00022a00ff027b82 */ /* 0x002e640000000a00 */
[----:B-1----:R2:W5:Y:S01]  /*0210*/  LDG.E R33, desc[UR48][R2.64] ;  /* 0x0000003002217981 */ /* 0x002562000c1e1900 */
[----:B------:R-:W-:Y:S05]  /*0220*/  BRA `(.L_x_2) ;  /* 0x0000000000087947 */ /* 0x000fea0003800000 */
.L_x_3:
[----:B------:R-:W2:Y:S02]  /*0230*/  LDCU UR6, c[0x0][0x8a0] ;  /* 0x00011400ff0677ac */ /* 0x000ea40008000800 */
[----:B--2---:R-:W-:Y:S02]  /*0240*/  MOV R33, UR6 ;  /* 0x0000000600217c02 */ /* 0x004fe40008000f00 */
.L_x_2:
[----:B------:R-:W-:Y:S01]  /*0250*/  IMAD.U32 R0, RZ, RZ, UR8 ;  /* 0x00000008ff007e24 */ /* 0x000fe2000f8e00ff */
[----:B------:R-:W-:Y:S04]  /*0260*/  BSSY.RECONVERGENT B0, `(.L_x_4) ;  /* 0x000000c000007945 */ /* 0x000fe80003800200 */
[C---:B------:R-:W-:Y:S02]  /*0270*/  ISETP.NE.OR P1, PT, R0.reuse, 0x1, !P5 ;  /* 0x000000010000780c */ /* 0x040fe40006f25670 */
[----:B------:R-:W-:-:S11]  /*0280*/  ISETP.NE.OR P0, PT, R0, 0x3, !P5 ;  /* 0x000000030000780c */ /* 0x000fd60006f05670 */
[----:B------:R-:W-:Y:S05]  /*0290*/  @P1 BRA `(.L_x_5) ;  /* 0x0000000000201947 */ /* 0x000fea0003800000 */
[----:B------:R-:W3:Y:S02]  /*02a0*/  LDCU.64 UR6, c[0x0][0x348] ;  /* 0x00006900ff0677ac */ /* 0x000ee40008000a00 */
[----:B---3--:R-:W-:Y:S02]  /*02b0*/  UIADD3 UR10, UP1, UPT, UR6, 0x80, URZ ;  /* 0x00000080060a7890 */ /* 0x008fe4000ff3e0ff */
[----:B------:R-:W-:Y:S02]  /*02c0*/  UIADD3 UR6, UP0, UPT, UR6, 0x180, URZ ;  /* 0x0000018006067890 */ /* 0x000fe4000ff1e0ff */
[----:B------:R-:W-:Y:S02]  /*02d0*/  UIADD3.X UR11, UPT, UPT, URZ, UR7, URZ, UP1, !UPT ;  /* 0x00000007ff0b7290 */ /* 0x000fe40008ffe4ff */
[----:B------:R-:W-:-:S07]  /*02e0*/  UIADD3.X UR7, UPT, UPT, URZ, UR7, URZ, UP0, !UPT ;  /* 0x00000007ff077290 */ /* 0x000fce00087fe4ff */
[----:B------:R3:W-:Y:S02]  /*02f0*/  UTMACCTL.PF [UR10] ;  /* 0x000000000a0079b9 */ /* 0x0007e40008040000 */
[----:B------:R3:W-:Y:S02]  /*0300*/  UTMACCTL.PF [UR6] ;  /* 0x00000000060079b9 */ /* 0x0007e40008040000 */
[----:B---3--:R-:W-:Y:S01]  /*0310*/  NOP ;  /* 0x0000000000007918 */ /* 0x008fe20000000000 */
.L_x_5:
[----:B------:R-:W-:Y:S05]  /*0320*/  BSYNC.RECONVERGENT B0 ;  /* 0x0000000000007941 */ /* 0x000fea0003800200 */
.L_x_4:
[----:B------:R-:W-:Y:S04]  /*0330*/  BSSY.RECONVERGENT B0, `(.L_x_6) ;  /* 0x000000a000007945 */ /* 0x000fe80003800200 */
        /* <DEDUP_REMOVED lines=9> */
.L_x_7:
[----:B------:R-:W-:Y:S05]  /*03d0*/  BSYNC.RECONVERGENT B0 ;  /* 0x0000000000007941 */ /* 0x000fea0003800200 */
.L_x_6:
[----:B------:R-:W3:Y:S01]  /*03e0*/  LDCU.64 UR6, c[0x0][0x888] ;  /* 0x00011100ff0677ac */ /* 0x000ee20008000a00 */
[----:B------:R-:W-:Y:S02]  /*03f0*/  UISETP.EQ.U32.AND UP1, UPT, UR4, URZ, UPT ;  /* 0x000000ff0400728c */ /* 0x000fe4000bf22070 */
[----:B------:R-:W-:Y:S02]  /*0400*/  UPLOP3.LUT UP2, UPT, UPT, UPT, UPT, 0x80, 0x8 ;  /* 0x000000000008789c */ /* 0x000fe40003f4f070 */
[----:B---3--:R-:W-:-:S04]  /*0410*/  UISETP.NE.U32.AND UP0, UPT, UR6, URZ, UPT ;  /* 0x000000ff0600728c */ /* 0x008fc8000bf05070 */
[----:B------:R-:W-:-:S04]  /*0420*/  UISETP.NE.AND.EX UP0, UPT, UR7, URZ, UPT, UP0 ;  /* 0x000000ff0700728c */ /* 0x000fc8000bf05300 */
[----:B------:R-:W-:-:S04]  /*0430*/  UISETP.EQ.OR.EX UP3, UPT, UR5, URZ, !UP0, UP1 ;  /* 0x000000ff0500728c */ /* 0x000fc8000c762710 */
[----:B------:R-:W-:-:S05]  /*0440*/  UP2UR UR53, UPR, URZ, 0x8 ;  /* 0x00000008ff357883 */ /* 0x000fca0008000000 */
[----:B------:R-:W-:Y:S07]  /*0450*/  BRA.U !UP3, `(.L_x_8) ;  /* 0x000000010b207547 */ /* 0x000fee000b800000 */
[----:B------:R-:W-:Y:S01]  /*0460*/  UISETP.NE.U32.AND UP2, UPT, UR4, URZ, UPT ;  /* 0x000000ff0400728c */ /* 0x000fe2000bf45070 */
[----:B-----5:R-:W-:Y:S01]  /*0470*/  FSETP.NEU.AND P0, PT, R35, RZ, PT ;  /* 0x000000ff2300720b */ /* 0x020fe20003f0d000 */
[----:B------:R-:W-:Y:S02]  /*0480*/  USEL UR4, URZ, 0xffffffff, UP0 ;  /* 0xffffffffff047887 */ /* 0x000fe40008000000 */
[----:B------:R-:W-:-:S10]  /*0490*/  UISETP.NE.AND.EX UP2, UPT, UR5, URZ, UPT, UP2 ;  /* 0x000000ff0500728c */ /* 0x000fd4000bf45320 */
[----:B------:R-:W-:Y:S01]  /*04a0*/  VOTEU.ANY UP1, P0 ;  /* 0x0000000000ff7886 */ /* 0x000fe20000020100 */
[----:B------:R-:W-:-:S04]  /*04b0*/  @!UP2 USEL UR4, URZ, 0xffffffff, UP1 ;  /* 0xffffffffff04a887 */ /* 0x000fc80008800000 */
[----:B------:R-:W-:-:S04]  /*04c0*/  ULOP3.LUT UR4, UR4, 0x1, URZ, 0xc0, !UPT ;  /* 0x0000000104047892 */ /* 0x000fc8000f8ec0ff */
[----:B------:R-:W-:-:S11]  /*04d0*/  UISETP.NE.U32.AND UP2, UPT, UR4, 0x1, UPT ;  /* 0x000000010400788c */ /* 0x000fd6000bf45070 */
.L_x_8:
[----:B-12---:R-:W1:Y:S01]  /*04e0*/  SHFL.IDX PT, R2, R73, RZ, 0x1f ;  /* 0x00001fff49027589 */ /* 0x006e6200000e0000 */
[----:B------:R-:W-:-:S04]  /*04f0*/  UISETP.NE.AND UP1, UPT, UR8, 0x2, UPT ;  /* 0x000000020800788c */ /* 0x000fc8000bf25270 */
[----:B------:R-:W-:Y:S01]  /*0500*/  USEL UR6, URZ, 0x1, UP1 ;  /* 0x00000001ff067887 */ /* 0x000fe20008800000 */
[----:B-1----:R-:W-:-:S13]  /*0510*/  ISETP.NE.AND P0, PT, R2, RZ, PT ;  /* 0x000000ff0200720c */ /* 0x002fda0003f05270 */
[----:B------:R-:W-:Y:S05]  /*0520*/  @P0 BRA `(.L_x_9) ;  /* 0x0000000000680947 */ /* 0x000fea0003800000 */
[----:B------:R-:W1:Y:S01]  /*0530*/  S2UR UR5, SR_CgaCtaId ;  /* 0x00000000000579c3 */ /* 0x000e620000008800 */
[----:B------:R-:W-:Y:S01]  /*0540*/  UMOV UR7, 0x400 ;  /* 0x0000040000077882 */ /* 0x000fe20000000000 */
[----:B------:R-:W-:Y:S01]  /*0550*/  UMOV UR4, 0x1 ;  /* 0x0000000100047882 */ /* 0x000fe20000000000 */
[----:B------:R-:W-:Y:S01]  /*0560*/  ELECT P0, URZ, PT ;  /* 0x0000000000ff782f */ /* 0x000fe20003800000 */
[----:B------:R-:W-:-:S04]  /*0570*/  UIADD3 UR10, UPT, UPT, -UR4, 0x100000, URZ ;  /* 0x00100000040a7890 */ /* 0x000fc8000fffe1ff */
[----:B------:R-:W-:Y:S02]  /*0580*/  USHF.L.U32 UR11, UR10, 0xb, URZ ;  /* 0x0000000b0a0b7899 */ /* 0x000fe400080006ff */
[----:B------:R-:W-:Y:S02]  /*0590*/  USHF.L.U32 UR10, UR10, 0x1, URZ ;  /* 0x000000010a0a7899 */ /* 0x000fe400080006ff */
[----:B-1----:R-:W-:Y:S01]  /*05a0*/  ULEA UR5, UR5, UR7, 0x18 ;  /* 0x0000000705057291 */ /* 0x002fe2000f8ec0ff */
[----:B------:R-:W1:Y:S11]  /*05b0*/  FENCE.VIEW.ASYNC.S ;  /* 0x00000000000073c6 */ /* 0x000e760000000000 */
[----:B-1----:R1:W2:Y:S01]  /*05c0*/  SYNCS.EXCH.64 URZ, [UR5], UR10 ;  /* 0x0000000a05ff75b2 */ /* 0x0022a20008000100 */
[----:B------:R1:W3:Y:S01]  /*05d0*/  SYNCS.EXCH.64 URZ, [UR5+0x40], UR10 ;  /* 0x0000400a05ff75b2 */ /* 0x0002e20008000100 */
[----:B------:R1:W4:Y:S01]  /*05e0*/  SYNCS.EXCH.64 URZ, [UR5+0x8], UR10 ;  /* 0x0000080a05ff75b2 */ /* 0x0003220008000100 */
[----:B------:R1:W1:Y:S01]  /*05f0*/  SYNCS.EXCH.64 URZ, [UR5+0x48], UR10 ;  /* 0x0000480a05ff75b2 */ /* 0x0002620008000100 */
        /* <DEDUP_REMOVED lines=12> */
[----:B------:R-:W-:Y:S01]  /*06c0*/  NOP ;  /* 0x0000000000007918 */ /* 0x000fe20000000000 */
.L_x_9:
[----:B------:R-:W2:Y:S01]  /*06d0*/  SHFL.IDX PT, R2, R73, RZ, 0x1f ;  /* 0x00001fff49027589 */ /* 0x000ea200000e0000 */
[----:B------:R-:W-:Y:S01]  /*06e0*/  NOP ;  /* 0x0000000000007918 */ /* 0x000fe20000000000 */
[----:B--2---:R-:W-:-:S13]  /*06f0*/  ISETP.NE.AND P0, PT, R2, 0x1, PT ;  /* 0x000000010200780c */ /* 0x004fda0003f05270 */
[----:B------:R-:W-:Y:S05]  /*0700*/  @P0 BRA `(.L_x_10) ;  /* 0x0000000000580947 */ /* 0x000fea0003800000 */
[----:B------:R-:W2:Y:S01]  /*0710*/  S2UR UR7, SR_CgaCtaId ;  /* 0x00000000000779c3 */ /* 0x000ea20000008800 */
[----:B------:R-:W-:Y:S01]  /*0720*/  UMOV UR9, 0x400 ;  /* 0x0000040000097882 */ /* 0x000fe20000000000 */
[----:B-1----:R-:W-:Y:S01]  /*0730*/  UMOV UR5, 0x20 ;  /* 0x0000002000057882 */ /* 0x002fe20000000000 */
[----:B------:R-:W-:Y:S01]  /*0740*/  UMOV UR4, 0x80 ;  /* 0x0000008000047882 */ /* 0x000fe20000000000 */
[----:B------:R-:W-:-:S04]  /*0750*/  UIADD3 UR10, UPT, UPT, -UR5, 0x100000, URZ ;  /* 0x00100000050a7890 */ /* 0x000fc8000fffe1ff */
[----:B------:R-:W-:Y:S02]  /*0760*/  USHF.L.U32 UR11, UR10, 0xb, URZ ;  /* 0x0000000b0a0b7899 */ /* 0x000fe400080006ff */
[----:B------:R-:W-:Y:S02]  /*0770*/  USHF.L.U32 UR10, UR10, 0x1, URZ ;  /* 0x000000010a0a7899 */ /* 0x000fe400080006ff */
[----:B------:R-:W-:-:S04]  /*0780*/  UIADD3 UR4, UPT, UPT, -UR4, 0x100000, URZ ;  /* 0x0010000004047890 */ /* 0x000fc8000fffe1ff */
[----:B------:R-:W-:Y:S02]  /*0790*/  USHF.L.U32 UR5, UR4, 0xb, URZ ;  /* 0x0000000b04057899 */ /* 0x000fe400080006ff */
[----:B------:R-:W-:Y:S01]  /*07a0*/  USHF.L.U32 UR4, UR4, 0x1, URZ ;  /* 0x0000000104047899 */ /* 0x000fe200080006ff */
[----:B------:R-:W-:Y:S01]  /*07b0*/  ELECT P0, URZ, PT ;  /* 0x0000000000ff782f */ /* 0x000fe20003800000 */
[----:B--2---:R-:W-:Y:S01]  /*07c0*/  ULEA UR7, UR7, UR9, 0x18 ;  /* 0x0000000907077291 */ /* 0x004fe2000f8ec0ff */
[----:B------:R-:W1:Y:S11]  /*07d0*/  FENCE.VIEW.ASYNC.S ;  /* 0x00000000000073c6 */ /* 0x000e760000000000 */
[----:B-1----:R2:W1:Y:S01]  /*07e0*/  SYNCS.EXCH.64 URZ, [UR7+0x80], UR10 ;  /* 0x0000800a07ff75b2 */ /* 0x0024620008000100 */
[----:B------:R2:W1:Y:S01]  /*07f0*/  SYNCS.EXCH.64 URZ, [UR7+0xa0], UR4 ;  /* 0x0000a00407ff75b2 */ /* 0x0004620008000100 */
[----:B------:R2:W1:Y:S01]  /*0800*/  SYNCS.EXCH.64 URZ, [UR7+0x88], UR10 ;  /* 0x0000880a07ff75b2 */ /* 0x0004620008000100 */
[----:B------:R2:W1:Y:S01]  /*0810*/  SYNCS.EXCH.64 URZ, [UR7+0xa8], UR4 ;  /* 0x0000a80407ff75b2 */ /* 0x0004620008000100 */
[----:B------:R2:W1:Y:S01]  /*0820*/  SYNCS.EXCH.64 URZ, [UR7+0x90], UR10 ;  /* 0x0000900a07ff75b2 */ /* 0x0004620008000100 */
[----:B------:R2:W1:Y:S01]  /*0830*/  SYNCS.EXCH.64 URZ, [UR7+0xb0], UR4 ;  /* 0x0000b00407ff75b2 */ /* 0x0004620008000100 */
[----:B------:R2:W1:Y:S01]  /*0840*/  SYNCS.EXCH.64 URZ, [UR7+0x98], UR10 ;  /* 0x0000980a07ff75b2 */ /* 0x0004620008000100 */
[----:B------:R2:W1:Y:S02]  /*0850*/  SYNCS.EXCH.64 URZ, [UR7+0xb8], UR4 ;  /* 0x0000b80407ff75b2 */ /* 0x0004640008000100 */
[----:B--2---:R-:W-:Y:S01]  /*0860*/  NOP ;  /* 0x0000000000007918 */ /* 0x004fe20000000000 */
.L_x_10:
[----:B------:R-:W2:Y:S01]  /*0870*/  SHFL.IDX PT, R2, R73, RZ, 0x1f ;  /* 0x00001fff49027589 */ /* 0x000ea200000e0000 */
[----:B------:R-:W-:Y:S01]  /*0880*/  NOP ;  /* 0x0000000000007918 */ /* 0x000fe20000000000 */
[----:B--2---:R-:W-:-:S13]  /*0890*/  ISETP.NE.AND P0, PT, R2, 0x3, PT ;  /* 0x000000030200780c */ /* 0x004fda0003f05270 */
[----:B------:R-:W-:Y:S05]  /*08a0*/  @P0 BRA `(.L_x_11) ;  /* 0x0000000000300947 */ /* 0x000fea0003800000 */
[----:B-1----:R-:W1:Y:S01]  /*08b0*/  S2UR UR5, SR_CgaCtaId ;  /* 0x00000000000579c3 */ /* 0x002e620000008800 */
        /* <DEDUP_REMOVED lines=8> */
[----:B-1----:R2:W1:Y:S01]  /*0940*/  SYNCS.EXCH.64 URZ, [UR5+0xc0], UR10 ;  /* 0x0000c00a05ff75b2 */ /* 0x0024620008000100 */
[----:B------:R2:W1:Y:S02]  /*0950*/  SYNCS.EXCH.64 URZ, [UR5+0xc8], UR10 ;  /* 0x0000c80a05ff75b2 */ /* 0x0004640008000100 */
[----:B--2---:R-:W-:Y:S01]  /*0960*/  NOP ;  /* 0x0000000000007918 */ /* 0x004fe20000000000 */
.L_x_11:
[----:B------:R-:W2:Y:S01]  /*0970*/  SHFL.IDX PT, R2, R73, RZ, 0x1f ;  /* 0x00001fff49027589 */ /* 0x000ea200000e0000 */
[----:B------:R-:W-:Y:S01]  /*0980*/  NOP ;  /* 0x0000000000007918 */ /* 0x000fe20000000000 */
[----:B--2---:R-:W-:-:S13]  /*0990*/  ISETP.NE.AND P0, PT, R2, 0x4, PT ;  /* 0x000000040200780c */ /* 0x004fda0003f05270 */
[----:B------:R-:W-:Y:S05]  /*09a0*/  @P0 BRA `(.L_x_12) ;  /* 0x0000000000440947 */ /* 0x000fea0003800000 */
[----:B-1----:R-:W1:Y:S01]  /*09b0*/  S2UR UR5, SR_CgaCtaId ;  /* 0x00000000000579c3 */ /* 0x002e620000008800 */
[----:B------:R-:W-:Y:S01]  /*09c0*/  UMOV UR9, 0x100 ;  /* 0x0000010000097882 */ /* 0x000fe20000000000 */
[----:B------:R-:W-:Y:S01]  /*09d0*/  UMOV UR7, 0x400 ;  /* 0x0000040000077882 */ /* 0x000fe20000000000 */
[----:B------:R-:W-:Y:S01]  /*09e0*/  USEL UR9, UR9, 0xe0, UP2 ;  /* 0x000000e009097887 */ /* 0x000fe20009000000 */
[----:B------:R-:W-:Y:S01]  /*09f0*/  UMOV UR4, 0x1 ;  /* 0x0000000100047882 */ /* 0x000fe20000000000 */
[----:B------:R-:W-:Y:S01]  /*0a00*/  ELECT P0, URZ, PT ;  /* 0x0000000000ff782f */ /* 0x000fe20003800000 */
[----:B------:R-:W-:-:S04]  /*0a10*/  UIADD3 UR10, UPT, UPT, -UR4, 0x100000, URZ ;  /* 0x00100000040a7890 */ /* 0x000fc8000fffe1ff */
[----:B------:R-:W-:Y:S02]  /*0a20*/  USHF.L.U32 UR11, UR10, 0xb, URZ ;  /* 0x0000000b0a0b7899 */ /* 0x000fe400080006ff */
[----:B------:R-:W-:Y:S02]  /*0a30*/  USHF.L.U32 UR10, UR10, 0x1, URZ ;  /* 0x000000010a0a7899 */ /* 0x000fe400080006ff */
        /* <DEDUP_REMOVED lines=8> */
.L_x_12:
        /* <DEDUP_REMOVED lines=20> */
[----:B------:R2:W1:Y:S02]  /*0c00*/  SYNCS.EXCH.64 URZ, [UR7+0xf8], UR4 ;  /* 0x0000f80407ff75b2 */ /* 0x0004640008000100 */
[----:B--2---:R-:W-:Y:S01]  /*0c10*/  NOP ;  /* 0x0000000000007918 */ /* 0x004fe20000000000 */
.L_x_13:
[----:B-1----:R-:W1:Y:S01]  /*0c20*/  S2UR UR5, SR_CTAID.X ;  /* 0x00000000000579c3 */ /* 0x002e620000002500 */
[----:B------:R-:W-:-:S05]  /*0c30*/  CS2R.32 R64, SR_CgaSize ;  /* 0x0000000000407805 */ /* 0x000fca0000008a00 */
[----:B------:R-:W-:-:S05]  /*0c40*/  IMAD R64, R64, -0xa0, RZ ;  /* 0xffffff6040407824 */ /* 0x000fca00078e02ff */
[----:B------:R-:W-:-:S14]  /*0c50*/  R2UR UR9, R64 ;  /* 0x00000000400972ca */ /* 0x000fdc00000e0000 */
[----:B------:R-:W2:Y:S01]  /*0c60*/  LDCU UR9, c[0x0][UR9+0x2b0] ;  /* 0x00005600090977ac */ /* 0x000ea20008000800 */
[----:B------:R-:W-:Y:S01]  /*0c70*/  NOP ;  /* 0x0000000000007918 */ /* 0x000fe20000000000 */
[----:B------:R-:W-:-:S05]  /*0c80*/  CS2R.32 R64, SR_CgaSize ;  /* 0x0000000000407805 */ /* 0x000fca0000008a00 */
[----:B------:R-:W-:-:S05]  /*0c90*/  IMAD R64, R64, -0xa0, RZ ;  /* 0xffffff6040407824 */ /* 0x000fca00078e02ff */
[----:B------:R-:W-:-:S14]  /*0ca0*/  R2UR UR7, R64 ;  /* 0x00000000400772ca */ /* 0x000fdc00000e0000 */
[----:B------:R-:W3:Y:S01]  /*0cb0*/  LDCU UR7, c[0x0][UR7+0x2b4] ;  /* 0x00005680070777ac */ /* 0x000ee20008000800 */
[----:B------:R-:W4:Y:S08]  /*0cc0*/  S2UR UR4, SR_CTAID.Y ;  /* 0x00000000000479c3 */ /* 0x000f300000002600 */
[----:B------:R-:W3:Y:S01]  /*0cd0*/  LDC R9, c[0x0][0xb24] ;  /* 0x0002c900ff097b82 */ /* 0x000ee20000000800 */
[----:B-1----:R-:W-:-:S02]  /*0ce0*/  I2FP.F32.U32 R4, UR5 ;  /* 0x0000000500047c45 */ /* 0x002fc40008201000 */
[----:B------:R-:W-:-:S05]  /*0cf0*/  CS2R.32 R5, SR_CgaSize ;  /* 0x0000000000057805 */ /* 0x000fca0000008a00 */
[----:B------:R-:W-:-:S06]  /*0d00*/  IMAD R5, R5, -0xa0, RZ ;  /* 0xffffff6005057824 */ /* 0x000fcc00078e02ff */
[----:B------:R-:W1:Y:S01]  /*0d10*/  LDC R5, c[0x0][R5+0x2a0] ;  /* 0x0000a80005057b82 */ /* 0x000e620000000800 */
[----:B------:R-:W-:Y:S01]  /*0d20*/  MOV R19, UR5 ;  /* 0x0000000500137c02 */ /* 0x000fe20008000f00 */
[----:B--2---:R-:W-:Y:S01]  /*0d30*/  FMUL R4, R4, UR9 ;  /* 0x0000000904047c20 */ /* 0x004fe20008400000 */
[----:B----4-:R-:W-:Y:S02]  /*0d40*/  I2FP.F32.U32 R2, UR4 ;  /* 0x0000000400027c45 */ /* 0x010fe40008201000 */
[----:B------:R-:W-:-:S05]  /*0d50*/  CS2R.32 R3, SR_CgaSize ;  /* 0x0000000000037805 */ /* 0x000fca0000008a00 */
[----:B------:R-:W-:-:S06]  /*0d60*/  IMAD R3, R3, -0xa0, RZ ;  /* 0xffffff6003037824 */ /* 0x000fcc00078e02ff */
[----:B------:R-:W2:Y:S01]  /*0d70*/  LDC R3, c[0x0][R3+0x2a4] ;  /* 0x0000a90003037b82 */ /* 0x000ea20000000800 */
[----:B------:R-:W4:Y:S01]  /*0d80*/  F2I.U32.TRUNC.NTZ R64, R4 ;  /* 0x0000000400407305 */ /* 0x000f22000020f000 */
[----:B------:R-:W-:Y:S01]  /*0d90*/  MOV R16, UR4 ;  /* 0x0000000400107c02 */ /* 0x000fe20008000f00 */
[----:B---3--:R-:W-:-:S05]  /*0da0*/  FMUL R2, R2, UR7 ;  /* 0x0000000702027c20 */ /* 0x008fca0008400000 */
[----:B------:R-:W-:Y:S01]  /*0db0*/  BAR.SYNC.DEFER_BLOCKING 0x0 ;  /* 0x0000000000007b1d */ /* 0x000fe20000010000 */
[----:B------:R-:W-:-:S05]  /*0dc0*/  ISETP.GE.AND P0, PT, R9, 0x1, PT ;  /* 0x000000010900780c */ /* 0x000fca0003f06270 */
[----:B------:R-:W3:Y:S02]  /*0dd0*/  F2I.U32.TRUNC.NTZ R62, R2 ;  /* 0x00000002003e7305 */ /* 0x000ee4000020f000 */
[----:B------:R-:W2:Y:S01]  /*0de0*/  S2UR UR57, SR_CTAID.Z ;  /* 0x00000000003979c3 */ /* 0x000ea20000002700 */
[----:B----4-:R-:W-:-:S05]  /*0df0*/  IADD3 R64, PT, PT, -R64, RZ, RZ ;  /* 0x000000ff40407210 */ /* 0x010fca0007ffe1ff */
[----:B-1----:R-:W-:Y:S01]  /*0e00*/  IMAD R64, R5, R64, UR5 ;  /* 0x0000000505407e24 */ /* 0x002fe2000f8e0240 */
[----:B---3--:R-:W-:-:S05]  /*0e10*/  IADD3 R62, PT, PT, -R62, RZ, RZ ;  /* 0x000000ff3e3e7210 */ /* 0x008fca0007ffe1ff */
[----:B--2---:R-:W-:Y:S01]  /*0e20*/  IMAD R62, R3, R62, UR4 ;  /* 0x00000004033e7e24 */ /* 0x004fe2000f8e023e */
[----:B------:R-:W-:Y:S06]  /*0e30*/  @!P0 BRA `(.L_x_14) ;  /* 0x0000000000b88947 */ /* 0x000fec0003800000 */
[----:B------:R-:W1:Y:S01]  /*0e40*/  LDC.64 R4, c[0x0][0xb18] ;  /* 0x0002c600ff047b82 */ /* 0x000e620000000a00 */
[----:B------:R-:W-:-:S07]  /*0e50*/  ISETP.NE.AND P0, PT, R9, 0x1, PT ;  /* 0x000000010900780c */ /* 0x000fce0003f05270 */
[----:B------:R-:W2:Y:S08]  /*0e60*/  LDC R10, c[0x0][0xb0c] ;  /* 0x0002c300ff0a7b82 */ /* 0x000eb00000000800 */
[----:B------:R-:W3:Y:S08]  /*0e70*/  LDC R11, c[0x0][0x370] ;  /* 0x0000dc00ff0b7b82 */ /* 0x000ef00000000800 */
[----:B------:R-:W4:Y:S01]  /*0e80*/  LDC R12, c[0x0][0x374] ;  /* 0x0000dd00ff0c7b82 */ /* 0x000f220000000800 */
[----:B-1----:R-:W-:-:S07]  /*0e90*/  ISETP.NE.AND P1, PT, R4, 0x1, PT ;  /* 0x000000010400780c */ /* 0x002fce0003f25270 */
[----:B------:R-:W3:Y:S01]  /*0ea0*/  LDC.64 R6, c[0x0][0xb10] ;  /* 0x0002c400ff067b82 */ /* 0x000ee20000000a00 */
[----:B--2---:R-:W-:-:S07]  /*0eb0*/  ISETP.NE.AND P2, PT, R10, 0x1, PT ;  /* 0x000000010a00780c */ /* 0x004fce0003f45270 */
[----:B------:R-:W1:Y:S08]  /*0ec0*/  LDC R8, c[0x0][0xb20] ;  /* 0x0002c800ff087b82 */ /* 0x000e700000000800 */
[----:B------:R-:W2:Y:S01]  /*0ed0*/  LDC.64 R2, c[0x0][0xb28] ;  /* 0x0002ca00ff027b82 */ /* 0x000ea20000000a00 */
[----:B----4-:R-:W-:-:S04]  /*0ee0*/  IMAD.HI.U32 R13, R12, R5, RZ ;  /* 0x000000050c0d7227 */ /* 0x010fc800078e00ff */
[----:B------:R-:W-:-:S04]  /*0ef0*/  IMAD.HI.U32 R5, R16, R5, RZ ;  /* 0x0000000510057227 */ /* 0x000fc800078e00ff */
[----:B---3--:R-:W-:-:S04]  /*0f00*/  IMAD.HI.U32 R14, R11, R6, RZ ;  /* 0x000000060b0e7227 */ /* 0x008fc800078e00ff */
[C---:B------:R-:W-:Y:S01]  /*0f10*/  IMAD.HI.U32 R18, R19.reuse, R6, RZ ;  /* 0x0000000613127227 */ /* 0x040fe200078e00ff */
[-C--:B------:R-:W-:Y:S02]  /*0f20*/  @P2 SHF.R.U32.HI R11, RZ, R7.reuse, R14 ;  /* 0x00000007ff0b2219 */ /* 0x080fe4000001160e */
[-C--:B-1----:R-:W-:Y:S02]  /*0f30*/  @P1 SHF.R.U32.HI R12, RZ, R8.reuse, R13 ;  /* 0x00000008ff0c1219 */ /* 0x082fe4000001160d */
[----:B------:R-:W-:Y:S02]  /*0f40*/  SHF.R.U32.HI R5, RZ, R8, R5 ;  /* 0x00000008ff057219 */ /* 0x000fe40000011605 */
[----:B------:R-:W-:Y:S02]  /*0f50*/  SHF.R.U32.HI R18, RZ, R7, R18 ;  /* 0x00000007ff127219 */ /* 0x000fe40000011612 */
[----:B------:R-:W-:Y:S01]  /*0f60*/  SEL R5, R16, R5, !P1 ;  /* 0x0000000510057207 */ /* 0x000fe20004800000 */
[----:B--2---:R-:W-:Y:S01]  /*0f70*/  IMAD.HI.U32 R14, R12, R2, RZ ;  /* 0x000000020c0e7227 */ /* 0x004fe200078e00ff */
[----:B------:R-:W-:-:S02]  /*0f80*/  SEL R7, R19, R18, !P2 ;  /* 0x0000001213077207 */ /* 0x000fc40005000000 */
[----:B------:R-:W-:Y:S01]  /*0f90*/  IADD3 R13, PT, PT, -R5, RZ, RZ ;  /* 0x000000ff050d7210 */ /* 0x000fe20007ffe1ff */
[----:B------:R-:W-:Y:S01]  /*0fa0*/  IMAD.HI.U32 R6, R11, R2, RZ ;  /* 0x000000020b067227 */ /* 0x000fe200078e00ff */
[----:B------:R-:W-:-:S03]  /*0fb0*/  @P0 SHF.R.U32.HI R12, RZ, R3, R14 ;  /* 0x00000003ff0c0219 */ /* 0x000fc6000001160e */
[----:B------:R-:W-:Y:S01]  /*0fc0*/  IMAD R13, R4, R13, R16 ;  /* 0x0000000d040d7224 */ /* 0x000fe200078e0210 */
[----:B------:R-:W-:Y:S01]  /*0fd0*/  @P0 SHF.R.U32.HI R11, RZ, R3, R6 ;  /* 0x00000003ff0b0219 */ /* 0x000fe20000011606 */
[----:B------:R-:W-:-:S04]  /*0fe0*/  IMAD R12, R12, R9, RZ ;  /* 0x000000090c0c7224 */ /* 0x000fc800078e02ff */
[----:B------:R-:W-:Y:S01]  /*0ff0*/  IMAD R6, R11, R9, RZ ;  /* 0x000000090b067224 */ /* 0x000fe200078e02ff */
[----:B------:R-:W-:-:S04]  /*1000*/  ISETP.GE.AND P1, PT, R5, R12, PT ;  /* 0x0000000c0500720c */ /* 0x000fc80003f26270 */
[----:B------:R-:W-:Y:S01]  /*1010*/  ISETP.GE.OR P1, PT, R7, R6, P1 ;  /* 0x000000060700720c */ /* 0x000fe20000f26670 */
[----:B------:R-:W-:-:S05]  /*1020*/  IMAD.HI.U32 R6, R5, R2, RZ ;  /* 0x0000000205067227 */ /* 0x000fca00078e00ff */
[----:B------:R-:W-:-:S04]  /*1030*/  SHF.R.U32.HI R6, RZ, R3, R6 ;  /* 0x00000003ff067219 */ /* 0x000fc80000011606 */
[----:B------:R-:W-:-:S03]  /*1040*/  SEL R6, R5, R6, !P0 ;  /* 0x0000000605067207 */ /* 0x000fc60004000000 */
[----:B------:R-:W-:Y:S01]  /*1050*/  @!P1 IMAD.HI.U32 R8, R7, R2, RZ ;  /* 0x0000000207089227 */ /* 0x000fe200078e00ff */
[----:B------:R-:W-:-:S04]  /*1060*/  IADD3 R2, PT, PT, -R6, RZ, RZ ;  /* 0x000000ff06027210 */ /* 0x000fc80007ffe1ff */
[----:B------:R-:W-:Y:S01]  /*1070*/  @!P1 SHF.R.U32.HI R8, RZ, R3, R8 ;  /* 0x00000003ff089219 */ /* 0x000fe20000011608 */
[----:B------:R-:W-:-:S03]  /*1080*/  IMAD R2, R9, R2, R5 ;  /* 0x0000000209027224 */ /* 0x000fc600078e0205 */
[----:B------:R-:W-:-:S05]  /*1090*/  @!P1 SEL R3, R7, R8, !P0 ;  /* 0x0000000807039207 */ /* 0x000fca0004000000 */
[--C-:B------:R-:W-:Y:S02]  /*10a0*/  @!P1 IMAD.IADD R6, R6, 0x1, -R3.reuse ;  /* 0x0000000106069824 */ /* 0x100fe400078e0a03 */
[----:B------:R-:W-:Y:S01]  /*10b0*/  @!P1 IMAD R3, R2, R11, R3 ;  /* 0x0000000b02039224 */ /* 0x000fe200078e0203 */
[----:B------:R-:W-:Y:S01]  /*10c0*/  IADD3 R2, PT, PT, -R7, RZ, RZ ;  /* 0x000000ff07027210 */ /* 0x000fe20007ffe1ff */
[----:B------:R-:W-:Y:S02]  /*10d0*/  @!P1 IMAD R5, R6, R9, R7 ;  /* 0x0000000906059224 */ /* 0x000fe400078e0207 */
[----:B------:R-:W-:Y:S02]  /*10e0*/  @!P1 IMAD.MOV.U32 R7, RZ, RZ, R3 ;  /* 0x000000ffff079224 */ /* 0x000fe400078e0003 */
[----:B------:R-:W-:Y:S02]  /*10f0*/  IMAD R2, R10, R2, R19 ;  /* 0x000000020a027224 */ /* 0x000fe400078e0213 */
[----:B------:R-:W-:-:S02]  /*1100*/  IMAD R16, R5, R4, R13 ;  /* 0x0000000405107224 */ /* 0x000fc400078e020d */
[----:B------:R-:W-:Y:S02]  /*1110*/  IMAD R19, R7, R10, R2 ;  /* 0x0000000a07137224 */ /* 0x000fe400078e0202 */
.L_x_14:
[----:B------:R-:W1:Y:S01]  /*1120*/  LDCU UR4, c[0x0][0xb30] ;  /* 0x00016600ff0477ac */ /* 0x000e620008000800 */
[----:B------:R-:W2:Y:S08]  /*1130*/  S2UR UR45, SR_CgaCtaId ;  /* 0x00000000002d79c3 */ /* 0x000eb00000008800 */
[----:B------:R-:W3:Y:S01]  /*1140*/  LDC R26, c[0x0][0xb24] ;  /* 0x0002c900ff1a7b82 */ /* 0x000ee20000000800 */
[----:B-1----:R-:W-:-:S09]  /*1150*/  UISETP.NE.AND UP1, UPT, UR4, 0x1, UPT ;  /* 0x000000010400788c */ /* 0x002fd2000bf25270 */
[----:B--2---:R-:W-:Y:S05]  /*1160*/  BRA.U UP1, `(.L_x_15) ;  /* 0x0000000101407547 */ /* 0x004fea000b800000 */
[----:B------:R-:W1:Y:S08]  /*1170*/  LDC.64 R4, c[0x0][0xb10] ;  /* 0x0002c400ff047b82 */ /* 0x000e700000000a00 */
[----:B------:R-:W2:Y:S08]  /*1180*/  LDC.64 R2, c[0x0][0xb18] ;  /* 0x0002c600ff027b82 */ /* 0x000eb00000000a00 */
[----:B------:R-:W4:Y:S08]  /*1190*/  LDC R6, c[0x0][0xb20] ;  /* 0x0002c800ff067b82 */ /* 0x000f300000000800 */
[----:B------:R-:W3:Y:S01]  /*11a0*/  LDC R8, c[0x0][0xb0c] ;  /* 0x0002c300ff087b82 */ /* 0x000ee20000000800 */
[----:B-1----:R-:W-:-:S05]  /*11b0*/  IMAD.HI.U32 R4, R19, R4, RZ ;  /* 0x0000000413047227 */ /* 0x002fca00078e00ff */
[----:B------:R-:W-:Y:S01]  /*11c0*/  SHF.R.U32.HI R4, RZ, R5, R4 ;  /* 0x00000005ff047219 */ /* 0x000fe20000011604 */
[----:B--2---:R-:W-:Y:S01]  /*11d0*/  IMAD.HI.U32 R3, R16, R3, RZ ;  /* 0x0000000310037227 */ /* 0x004fe200078e00ff */
[----:B------:R-:W-:-:S04]  /*11e0*/  ISETP.NE.AND P0, PT, R2, 0x1, PT ;  /* 0x000000010200780c */ /* 0x000fc80003f05270 */
[----:B----4-:R-:W-:-:S04]  /*11f0*/  SHF.R.U32.HI R3, RZ, R6, R3 ;  /* 0x00000006ff037219 */ /* 0x010fc80000011603 */
[----:B------:R-:W-:Y:S02]  /*1200*/  SEL R3, R16, R3, !P0 ;  /* 0x0000000310037207 */ /* 0x000fe40004000000 */
[----:B---3--:R-:W-:-:S04]  /*1210*/  ISETP.NE.AND P1, PT, R8, 0x1, PT ;  /* 0x000000010800780c */ /* 0x008fc80003f25270 */
[----:B------:R-:W-:-:S05]  /*1220*/  SEL R4, R19, R4, !P1 ;  /* 0x0000000413047207 */ /* 0x000fca0004800000 */
[----:B------:R-:W-:Y:S02]  /*1230*/  IMAD.IADD R5, R3, 0x1, -R4 ;  /* 0x0000000103057824 */ /* 0x000fe400078e0a04 */
[----:B------:R-:W-:Y:S02]  /*1240*/  IMAD.IADD R3, R4, 0x1, -R3 ;  /* 0x0000000104037824 */ /* 0x000fe400078e0a03 */
[----:B------:R-:W-:Y:S02]  /*1250*/  IMAD R19, R5, R8, R19 ;  /* 0x0000000805137224 */ /* 0x000fe400078e0213 */
[----:B------:R-:W-:-:S07]  /*1260*/  IMAD R16, R3, R2, R16 ;  /* 0x0000000203107224 */ /* 0x000fce00078e0210 */
.L_x_15:
[----:B------:R-:W-:Y:S01]  /*1270*/  BAR.SYNC.DEFER_BLOCKING 0x0 ;  /* 0x0000000000007b1d */ /* 0x000fe20000010000 */
[----:B------:R-:W-:Y:S01]  /*1280*/  UISETP.NE.AND UP1, UPT, UR8, 0x2, UPT ;  /* 0x000000020800788c */ /* 0x000fe2000bf25270 */
[----:B------:R-:W-:Y:S02]  /*1290*/  ISETP.NE.OR P5, PT, R0, 0x2, !P5 ;  /* 0x000000020000780c */ /* 0x000fe40006fa5670 */
[----:B------:R-:W-:-:S06]  /*12a0*/  LOP3.LUT R2, R72, 0x1f, RZ, 0xc0, !PT ;  /* 0x0000001f48027812 */ /* 0x000fcc00078ec0ff */
[----:B------:R-:W-:Y:S05]  /*12b0*/  BRA.U UP1, `(.L_x_16) ;  /* 0x00000019014c7547 */ /* 0x000fea000b800000 */
[----:B------:R-:W1:Y:S01]  /*12c0*/  LDCU UR6, c[0x0][0x388] ;  /* 0x00007100ff0677ac */ /* 0x000e620008000800 */
[----:B------:R-:W2:Y:S01]  /*12d0*/  LDC R11, c[0x0][0x370] ;  /* 0x0000dc00ff0b7b82 */ /* 0x000ea20000000800 */
[----:B------:R-:W-:Y:S01]  /*12e0*/  PLOP3.LUT P0, PT, PT, PT, UP2, 0x80, 0x8 ;  /* 0x000000000008781c */ /* 0x000fe20003f0f028 */
[----:B------:R-:W-:Y:S01]  /*12f0*/  IMAD.MOV.U32 R10, RZ, RZ, RZ ;  /* 0x000000ffff0a7224 */ /* 0x000fe200078e00ff */
[----:B------:R-:W4:Y:S01]  /*1300*/  LDCU UR4, c[0x0][0x38c] ;  /* 0x00007180ff0477ac */ /* 0x000f220008000800 */
[----:B------:R-:W-:Y:S02]  /*1310*/  ISETP.EQ.OR P4, PT, R2, RZ, P5 ;  /* 0x000000ff0200720c */ /* 0x000fe40002f82670 */
[----:B------:R-:W-:Y:S01]  /*1320*/  PLOP3.LUT P0, PT, P0, PT, PT, 0x8, 0x80 ;  /* 0x000000000080781c */ /* 0x000fe2000070e170 */
[----:B------:R-:W3:Y:S01]  /*1330*/  LDCU UR35, c[0x0][0x390] ;  /* 0x00007200ff2377ac */ /* 0x000ee20008000800 */
[----:B------:R-:W2:Y:S01]  /*1340*/  LDC R0, c[0x0][0x374] ;  /* 0x0000dd00ff007b82 */ /* 0x000ea20000000800 */
[----:B------:R-:W2:Y:S01]  /*1350*/  LDCU.64 UR36, c[0x0][0x348] ;  /* 0x00006900ff2477ac */ /* 0x000ea20008000a00 */
[----:B------:R-:W-:Y:S01]  /*1360*/  UMOV UR33, 0x1 ;  /* 0x0000000100217882 */ /* 0x000fe20000000000 */
[----:B------:R-:W-:Y:S01]  /*1370*/  UMOV UR32, URZ ;  /* 0x000000ff00207c82 */ /* 0x000fe20008000000 */
[----:B-1----:R-:W-:Y:S01]  /*1380*/  UIADD3 UR6, UPT, UPT, UR6, 0x3f, URZ ;  /* 0x0000003f06067890 */ /* 0x002fe2000fffe0ff */
[----:B------:R-:W-:Y:S01]  /*1390*/  UMOV UR20, URZ ;  /* 0x000000ff00147c82 */ /* 0x000fe20008000000 */
[----:B------:R-:W-:-:S02]  /*13a0*/  UMOV UR31, URZ ;  /* 0x000000ff001f7c82 */ /* 0x000fc40008000000 */
[----:B------:R-:W-:-:S04]  /*13b0*/  USHF.R.S32.HI UR5, URZ, 0x1f, UR6 ;  /* 0x0000001fff057899 */ /* 0x000fc80008011406 */
[----:B------:R-:W-:-:S04]  /*13c0*/  ULEA.HI UR5, UR5, UR6, URZ, 0x6 ;  /* 0x0000000605057291 */ /* 0x000fc8000f8f30ff */
[----:B------:R-:W-:-:S04]  /*13d0*/  USHF.R.S32.HI UR5, URZ, 0x6, UR5 ;  /* 0x00000006ff057899 */ /* 0x000fc80008011405 */
[----:B----4-:R-:W-:-:S04]  /*13e0*/  UIMAD UR4, UR5, UR4, URZ ;  /* 0x00000004050472a4 */ /* 0x010fc8000f8e02ff */
[----:B---3--:R-:W-:-:S04]  /*13f0*/  UIMAD UR35, UR4, UR35, URZ ;  /* 0x00000023042372a4 */ /* 0x008fc8000f8e02ff */
[----:B------:R-:W-:Y:S02]  /*1400*/  UISETP.NE.AND UP1, UPT, UR35, URZ, UPT ;  /* 0x000000ff2300728c */ /* 0x000fe4000bf25270 */
[----:B------:R-:W-:-:S04]  /*1410*/  UISETP.LT.U32.AND UP0, UPT, UR35, 0x8, UPT ;  /* 0x000000082300788c */ /* 0x000fc8000bf01070 */
[----:B------:R-:W-:-:S04]  /*1420*/  USEL UR34, UR35, 0x8, UP0 ;  /* 0x0000000823227887 */ /* 0x000fc80008000000 */
[----:B------:R-:W-:Y:S02]  /*1430*/  UIADD3 UR23, UPT, UPT, UR34, -0x1, URZ ;  /* 0xffffffff22177890 */ /* 0x000fe4000fffe0ff */
[----:B------:R-:W-:Y:S02]  /*1440*/  @!UP1 UIADD3 UR23, UPT, UPT, UR34, URZ, URZ ;  /* 0x000000ff22179290 */ /* 0x000fe4000fffe0ff */
[----:B------:R-:W-:Y:S02]  /*1450*/  UIADD3 UR34, UPT, UPT, UR35, -UR34, URZ ;  /* 0x8000002223227290 */ /* 0x000fe4000fffe0ff */
[----:B--2---:R-:W-:-:S12]  /*1460*/  UIADD3 UR23, UPT, UPT, UR23, 0x1, URZ ;  /* 0x0000000117177890 */ /* 0x004fd8000fffe0ff */
.L_x_32:
[----:B------:R-:W1:Y:S01]  /*1470*/  S2UR UR22, SR_CgaCtaId ;  /* 0x00000000001679c3 */ /* 0x000e620000008800 */
[----:B------:R-:W-:Y:S01]  /*1480*/  UMOV UR4, 0x400 ;  /* 0x0000040000047882 */ /* 0x000fe20000000000 */
[----:B------:R-:W-:Y:S01]  /*1490*/  IMAD.U32 R2, RZ, RZ, UR33 ;  /* 0x00000021ff027e24 */ /* 0x000fe2000f8e00ff */
[----:B------:R-:W-:Y:S01]  /*14a0*/  UISETP.NE.AND UP0, UPT, UR35, URZ, UPT ;  /* 0x000000ff2300728c */ /* 0x000fe2000bf05270 */
[----:B------:R-:W-:Y:S01]  /*14b0*/  R2UR UR27, R16 ;  /* 0x00000000101b72ca */ /* 0x000fe200000e0000 */
[----:B------:R-:W-:Y:S01]  /*14c0*/  IMAD.SHL.U32 R19, R19, 0x40, RZ ;  /* 0x0000004013137824 */ /* 0x000fe200078e00ff */
[----:B------:R-:W-:Y:S01]  /*14d0*/  UMOV UR30, URZ ;  /* 0x000000ff001e7c82 */ /* 0x000fe20008000000 */
[----:B------:R-:W-:Y:S01]  /*14e0*/  SHF.L.U32 R2, R2, 0x1f, RZ ;  /* 0x0000001f02027819 */ /* 0x000fe200000006ff */
[----:B------:R-:W-:Y:S01]  /*14f0*/  UMOV UR29, URZ ;  /* 0x000000ff001d7c82 */ /* 0x000fe20008000000 */
[----:B------:R-:W-:-:S08]  /*1500*/  UMOV UR28, URZ ;  /* 0x000000ff001c7c82 */ /* 0x000fd00008000000 */
[----:B------:R-:W-:Y:S02]  /*1510*/  USHF.L.U32 UR27, UR27, 0x7, URZ ;  /* 0x000000071b1b7899 */ /* 0x000fe400080006ff */
[----:B-1----:R-:W-:-:S04]  /*1520*/  ULEA UR22, UR22, UR4, 0x18 ;  /* 0x0000000416167291 */ /* 0x002fc8000f8ec0ff */
[----:B------:R-:W-:-:S09]  /*1530*/  ULEA UR4, UR32, UR22, 0x3 ;  /* 0x0000001620047291 */ /* 0x000fd2000f8e18ff */
[----:B--2---:R1:W2:Y:S01]  /*1540*/  SYNCS.PHASECHK.TRANS64.TRYWAIT P2, [UR4+0x40], R2 ;  /* 0x00004002ff0075a7 */ /* 0x0042a20008041104 */
[----:B---3--:R-:W-:Y:S05]  /*1550*/  BRA.U !UP0, `(.L_x_17) ;  /* 0x00000005086c7547 */ /* 0x008fea000b800000 */
[----:B------:R-:W3:Y:S01]  /*1560*/  LDC.64 R8, c[0x0][0x480] ;  /* 0x00012000ff087b82 */ /* 0x000ee20000000a00 */
[----:B------:R-:W4:Y:S01]  /*1570*/  LDCU UR16, c[0x0][0x390] ;  /* 0x00007200ff1077ac */ /* 0x000f220008000800 */
[----:B------:R-:W2:Y:S06]  /*1580*/  LDCU UR17, c[0x0][0x38c] ;  /* 0x00007180ff1177ac */ /* 0x000eac0008000800 */
[----:B------:R-:W4:Y:S01]  /*1590*/  LDC.64 R6, c[0x0][0x488] ;  /* 0x00012200ff067b82 */ /* 0x000f220000000a00 */
[----:B------:R-:W2:Y:S01]  /*15a0*/  LDCU.64 UR14, c[0x0][0x4b8] ;  /* 0x00009700ff0e77ac */ /* 0x000ea20008000a00 */
[----:B------:R-:W-:Y:S01]  /*15b0*/  UIADD3 UR31, UPT, UPT, UR23, UR20, URZ ;  /* 0x00000014171f7290 */ /* 0x000fe2000fffe0ff */
[----:B------:R-:W-:-:S05]  /*15c0*/  UMOV UR30, URZ ;  /* 0x000000ff001e7c82 */ /* 0x000fca0008000000 */
[----:B-1----:R-:W1:Y:S01]  /*15d0*/  LDC.64 R2, c[0x0][0x490] ;  /* 0x00012400ff027b82 */ /* 0x002e620000000a00 */
[----:B------:R-:W-:Y:S01]  /*15e0*/  UMOV UR18, UR32 ;  /* 0x0000002000127c82 */ /* 0x000fe20008000000 */
[----:B------:R-:W-:Y:S01]  /*15f0*/  UMOV UR28, URZ ;  /* 0x000000ff001c7c82 */ /* 0x000fe20008000000 */
[----:B------:R-:W-:Y:S01]  /*1600*/  UMOV UR29, URZ ;  /* 0x000000ff001d7c82 */ /* 0x000fe20008000000 */
[----:B---3--:R-:W-:Y:S01]  /*1610*/  IMAD.HI.U32 R9, R19, R9, RZ ;  /* 0x0000000913097227 */ /* 0x008fe200078e00ff */
[----:B------:R-:W-:-:S03]  /*1620*/  ISETP.NE.AND P1, PT, R8, 0x1, PT ;  /* 0x000000010800780c */ /* 0x000fc60003f25270 */
[----:B------:R-:W3:Y:S01]  /*1630*/  LDC.64 R4, c[0x0][0x4b0] ;  /* 0x00012c00ff047b82 */ /* 0x000ee20000000a00 */
[----:B----4-:R-:W-:-:S04]  /*1640*/  SHF.R.U32.HI R6, RZ, R6, R9 ;  /* 0x00000006ff067219 */ /* 0x010fc80000011609 */
[----:B------:R-:W-:Y:S02]  /*1650*/  SEL R6, R19, R6, !P1 ;  /* 0x0000000613067207 */ /* 0x000fe40004800000 */
[----:B------:R-:W-:Y:S02]  /*1660*/  ISETP.NE.AND P1, PT, R7, 0x1, PT ;  /* 0x000000010700780c */ /* 0x000fe40003f25270 */
[C---:B------:R-:W-:Y:S01]  /*1670*/  R2UR UR4, R6.reuse ;  /* 0x00000000060472ca */ /* 0x040fe200000e0000 */
[----:B-1----:R-:W-:-:S04]  /*1680*/  IMAD.HI.U32 R2, R6, R2, RZ ;  /* 0x0000000206027227 */ /* 0x002fc800078e00ff */
[----:B------:R-:W-:Y:S01]  /*1690*/  IMAD.MOV R12, RZ, RZ, -R6 ;  /* 0x000000ffff0c7224 */ /* 0x000fe200078e0a06 */
[----:B------:R-:W-:-:S03]  /*16a0*/  SHF.R.U32.HI R2, RZ, R3, R2 ;  /* 0x00000003ff027219 */ /* 0x000fc60000011602 */
[----:B------:R-:W-:Y:S01]  /*16b0*/  IMAD R12, R8, R12, R19 ;  /* 0x0000000c080c7224 */ /* 0x000fe200078e0213 */
[----:B------:R-:W-:Y:S01]  /*16c0*/  R2UR UR13, R2 ;  /* 0x00000000020d72ca */ /* 0x000fe200000e0000 */
[----:B------:R-:W-:Y:S01]  /*16d0*/  VOTEU.ANY UP0, P1 ;  /* 0x0000000000ff7886 */ /* 0x000fe20000800100 */
[----:B------:R-:W1:Y:S01]  /*16e0*/  LDC.64 R2, c[0x0][0x4d0] ;  /* 0x00013400ff027b82 */ /* 0x000e620000000a00 */
[----:B---3--:R-:W-:Y:S02]  /*16f0*/  R2UR UR8, R4 ;  /* 0x00000000040872ca */ /* 0x008fe400000e0000 */
[----:B------:R-:W-:Y:S02]  /*1700*/  R2UR UR9, R12 ;  /* 0x000000000c0972ca */ /* 0x000fe400000e0000 */
[----:B------:R-:W-:-:S06]  /*1710*/  R2UR UR6, R5 ;  /* 0x00000000050672ca */ /* 0x000fcc00000e0000 */
[----:B------:R-:W-:Y:S01]  /*1720*/  USEL UR13, UR4, UR13, !UP0 ;  /* 0x0000000d040d7287 */ /* 0x000fe2000c000000 */
[----:B------:R-:W3:Y:S05]  /*1730*/  LDCU.64 UR4, c[0x0][0x4d8] ;  /* 0x00009b00ff0477ac */ /* 0x000eea0008000a00 */
[----:B------:R-:W-:-:S04]  /*1740*/  IMAD R9, RZ, RZ, -UR13 ;  /* 0x8000000dff097e24 */ /* 0x000fc8000f8e02ff */
[----:B------:R-:W-:Y:S01]  /*1750*/  IMAD R9, R7, R9, R6 ;  /* 0x0000000907097224 */ /* 0x000fe200078e0206 */
[----:B-1----:R-:W-:-:S04]  /*1760*/  R2UR UR11, R2 ;  /* 0x00000000020b72ca */ /* 0x002fc800000e0000 */
[----:B------:R-:W-:Y:S02]  /*1770*/  R2UR UR7, R9 ;  /* 0x00000000090772ca */ /* 0x000fe400000e0000 */
[----:B------:R-:W-:-:S07]  /*1780*/  R2UR UR12, R3 ;  /* 0x00000000030c72ca */ /* 0x000fce00000e0000 */
[----:B------:R-:W-:-:S06]  /*1790*/  UIMAD UR11, UR9, UR8, UR11 ;  /* 0x00000008090b72a4 */ /* 0x000fcc000f8e020b */
[----:B--23--:R-:W-:-:S12]  /*17a0*/  UIMAD UR12, UR7, UR6, UR12 ;  /* 0x00000006070c72a4 */ /* 0x00cfd8000f8e020c */
.L_x_22:
[----:B------:R-:W-:Y:S01]  /*17b0*/  @!P5 MOV R3, 0x6000 ;  /* 0x000060000003d802 */ /* 0x000fe20000000f00 */
[----:B------:R-:W-:Y:S01]  /*17c0*/  ULEA UR9, UR18, UR22, 0x3 ;  /* 0x0000001612097291 */ /* 0x000fe2000f8e18ff */
[----:B----4-:R-:W-:Y:S11]  /*17d0*/  @P2 BRA `(.L_x_18) ;  /* 0x0000000000102947 */ /* 0x010ff60003800000 */
[----:B------:R-:W-:Y:S04]  /*17e0*/  MOV R2, UR33 ;  /* 0x0000002100027c02 */ /* 0x000fe80008000f00 */
[----:B------:R-:W-:Y:S04]  /*17f0*/  SHF.L.U32 R5, R2, 0x1f, RZ ;  /* 0x0000001f02057819 */ /* 0x000fe800000006ff */
[----:B------:R-:W1:Y:S02]  /*1800*/  SYNCS.PHASECHK.TRANS64.TRYWAIT P1, [UR9+0x40], R5 ;  /* 0x00004005ff0075a7 */ /* 0x000e640008021109 */
[----:B-1----:R-:W-:Y:S05]  /*1810*/  @!P1 BRA `(.L_x_19) ;  /* 0x0000006800c89947 */ /* 0x002fea0003800000 */
.L_x_18:
[----:B------:R2:W-:Y:S01]  /*1820*/  @!P5 SYNCS.ARRIVE.TRANS64 RZ, [UR9], R3 ;  /* 0x00000003ffffd9a7 */ /* 0x0005e20008000009 */
[----:B------:R-:W-:Y:S04]  /*1830*/  BSSY.RECONVERGENT B0, `(.L_x_20) ;  /* 0x0000003000007945 */ /* 0x000fe80003800200 */
[----:B------:R-:W-:Y:S05]  /*1840*/  @P4 BRA `(.L_x_21) ;  /* 0x0000000000044947 */ /* 0x000fea0003800000 */
[----:B------:R-:W-:Y:S05]  /*1850*/  BPT.TRAP 0x1 ;  /* 0x000000040000795c */ /* 0x000fea0000300000 */
.L_x_21:
[----:B------:R-:W-:Y:S05]  /*1860*/  BSYNC.RECONVERGENT B0 ;  /* 0x0000000000007941 */ /* 0x000fea0003800200 */
.L_x_20:
[----:B------:R-:W-:Y:S02]  /*1870*/  UIADD3 UR32, UPT, UPT, UR18, 0x1, URZ ;  /* 0x0000000112207890 */ /* 0x000fe4000fffe0ff */
[----:B------:R-:W-:Y:S02]  /*1880*/  UIMAD UR7, UR28, UR14, UR4 ;  /* 0x0000000e1c0772a4 */ /* 0x000fe4000f8e0204 */
[----:B------:R-:W-:Y:S02]  /*1890*/  UISETP.NE.AND UP0, UPT, UR32, 0x8, UPT ;  /* 0x000000082000788c */ /* 0x000fe4000bf05270 */
[----:B------:R-:W-:Y:S02]  /*18a0*/  UIMAD UR6, UR29, UR15, UR5 ;  /* 0x0000000f1d0672a4 */ /* 0x000fe4000f8e0205 */
[----:B------:R-:W-:Y:S02]  /*18b0*/  USEL UR8, URZ, 0x1, UP0 ;  /* 0x00000001ff087887 */ /* 0x000fe40008000000 */
[----:B------:R-:W-:Y:S02]  /*18c0*/  USEL UR32, UR32, URZ, UP0 ;  /* 0x000000ff20207287 */ /* 0x000fe40008000000 */
[----:B------:R-:W-:Y:S02]  /*18d0*/  ULOP3.LUT UR33, UR33, UR8, URZ, 0x3c, !UPT ;  /* 0x0000000821217292 */ /* 0x000fe4000f8e3cff */
[----:B------:R-:W-:Y:S02]  /*18e0*/  ULEA UR8, UR32, UR22, 0x3 ;  /* 0x0000001620087291 */ /* 0x000fe4000f8e18ff */
[----:B------:R-:W-:Y:S02]  /*18f0*/  ULEA UR21, UR18, UR22, 0xe ;  /* 0x0000001612157291 */ /* 0x000fe4000f8e70ff */
[----:B------:R-:W-:Y:S01]  /*1900*/  UIADD3 UR44, UP1, UPT, UR36, 0x80, URZ ;  /* 0x00000080242c7890 */ /* 0x000fe2000ff3e0ff */
[----:B-1----:R-:W-:Y:S01]  /*1910*/  MOV R2, UR33 ;  /* 0x0000002100027c02 */ /* 0x002fe20008000f00 */
[----:B------:R-:W-:Y:S02]  /*1920*/  UPRMT UR42, UR7, 0x40, UR6 ;  /* 0x00000040072a7896 */ /* 0x000fe40008000006 */
[----:B------:R-:W-:Y:S01]  /*1930*/  UIADD3 UR24, UPT, UPT, UR21, 0x14400, URZ ;  /* 0x0001440015187890 */ /* 0x000fe2000fffe0ff */
[----:B--2---:R-:W-:Y:S01]  /*1940*/  SHF.L.U32 R3, R2, 0x1f, RZ ;  /* 0x0000001f02037819 */ /* 0x004fe200000006ff */
[----:B------:R-:W-:Y:S02]  /*1950*/  USHF.L.U32 UR10, UR30, 0x6, URZ ;  /* 0x000000061e0a7899 */ /* 0x000fe400080006ff */
[----:B------:R-:W-:Y:S01]  /*1960*/  UIADD3.X UR45, UPT, UPT, URZ, UR37, URZ, UP1, !UPT ;  /* 0x00000025ff2d7290 */ /* 0x000fe20008ffe4ff */
[----:B------:R3:W4:Y:S01]  /*1970*/  SYNCS.PHASECHK.TRANS64.TRYWAIT P2, [UR8+0x40], R3 ;  /* 0x00004003ff0075a7 */ /* 0x0007220008041108 */
[----:B------:R-:W-:Y:S02]  /*1980*/  ULEA UR8, UR18, UR22, 0xd ;  /* 0x0000001612087291 */ /* 0x000fe4000f8e68ff */
[----:B------:R-:W-:Y:S02]  /*1990*/  UPRMT UR21, UR42, 0x5410, URZ ;  /* 0x000054102a157896 */ /* 0x000fe400080000ff */
[----:B------:R-:W-:Y:S02]  /*19a0*/  UIADD3 UR8, UPT, UPT, UR8, 0x4400, URZ ;  /* 0x0000440008087890 */ /* 0x000fe4000fffe0ff */
[----:B------:R-:W-:Y:S02]  /*19b0*/  UIADD3 UR40, UP0, UPT, UR36, 0x180, URZ ;  /* 0x0000018024287890 */ /* 0x000fe4000ff1e0ff */
[----:B------:R-:W-:Y:S02]  /*19c0*/  UIADD3 UR19, UPT, UPT, UR28, 0x1, URZ ;  /* 0x000000011c137890 */ /* 0x000fe4000fffe0ff */
[----:B------:R-:W-:Y:S02]  /*19d0*/  UIADD3.X UR41, UPT, UPT, URZ, UR37, URZ, UP0, !UPT ;  /* 0x00000025ff297290 */ /* 0x000fe400087fe4ff */
[----:B------:R-:W-:Y:S01]  /*19e0*/  UISETP.NE.AND UP2, UPT, UR19, UR17, UPT ;  /* 0x000000111300728c */ /* 0x000fe2000bf45270 */
[----:B------:R-:W-:Y:S01]  /*19f0*/  UTMALDG.4D.IM2COL [UR8], [UR44], UR21 ;  /* 0x000000082c0073b4 */ /* 0x000fe20008058015 */
[----:B------:R-:W-:Y:S02]  /*1a00*/  UIADD3 UR18, UPT, UPT, UR29, 0x1, URZ ;  /* 0x000000011d127890 */ /* 0x000fe4000fffe0ff */
[----:B------:R-:W-:Y:S02]  /*1a10*/  UIADD3 UR20, UPT, UPT, UR20, 0x1, URZ ;  /* 0x0000000114147890 */ /* 0x000fe4000fffe0ff */
[----:B------:R-:W-:Y:S01]  /*1a20*/  UIADD3 UR42, UPT, UPT, UR30, 0x1, URZ ;  /* 0x000000011e2a7890 */ /* 0x000fe2000fffe0ff */
[----:B------:R-:W-:Y:S01]  /*1a30*/  UMOV UR38, 0x0 ;  /* 0x0000000000267882 */ /* 0x000fe20000000000 */
[----:B------:R-:W-:Y:S01]  /*1a40*/  UMOV UR39, 0x10000000 ;  /* 0x1000000000277882 */ /* 0x000fe20000000000 */
[----:B------:R-:W-:Y:S02]  /*1a50*/  UMOV UR25, UR9 ;  /* 0x0000000900197c82 */ /* 0x000fe40008000000 */
[----:B------:R-:W-:Y:S01]  /*1a60*/  @UP2 UIADD3 UR18, UPT, UPT, UR29, URZ, URZ ;  /* 0x000000ff1d122290 */ /* 0x000fe2000fffe0ff */
[----:B------:R-:W-:Y:S03]  /*1a70*/  UMOV UR26, UR10 ;  /* 0x0000000a001a7c82 */ /* 0x000fe60008000000 */
[----:B------:R-:W-:Y:S01]  /*1a80*/  UISETP.NE.AND UP0, UPT, UR18, UR16, UPT ;  /* 0x000000101200728c */ /* 0x000fe2000bf05270 */
[----:B------:R1:W-:Y:S10]  /*1a90*/  UTMALDG.4D [UR24], [UR40], desc[UR38] ;  /* 0x00002618280075b4 */ /* 0x0003f40008019000 */
[----:B------:R-:W-:Y:S07]  /*1aa0*/  @UP0 UIADD3 UR42, UPT, UPT, UR30, URZ, URZ ;  /* 0x000000ff1e2a0290 */ /* 0x000fee000fffe0ff */
[----:B------:R-:W-:Y:S01]  /*1ab0*/  UMOV UR30, UR42 ;  /* 0x0000002a001e7c82 */ /* 0x000fe20008000000 */
[----:B-1----:R-:W-:Y:S02]  /*1ac0*/  USEL UR29, UR18, URZ, UP0 ;  /* 0x000000ff121d7287 */ /* 0x002fe40008000000 */
[----:B------:R-:W-:Y:S02]  /*1ad0*/  UISETP.NE.AND UP0, UPT, UR20, UR31, UPT ;  /* 0x0000001f1400728c */ /* 0x000fe4000bf05270 */
[----:B------:R-:W-:Y:S01]  /*1ae0*/  USEL UR28, UR19, URZ, UP2 ;  /* 0x000000ff131c7287 */ /* 0x000fe20009000000 */
[----:B------:R-:W-:Y:S06]  /*1af0*/  UMOV UR18, UR32 ;  /* 0x0000002000127c82 */ /* 0x000fec0008000000 */
[----:B---3--:R-:W-:Y:S05]  /*1b00*/  BRA.U UP0, `(.L_x_22) ;  /* 0xfffffffd00287547 */ /* 0x008fea000b83ffff */
.L_x_17:
[----:B------:R-:W-:Y:S01]  /*1b10*/  ULEA UR4, UR32, UR22, 0x3 ;  /* 0x0000001620047291 */ /* 0x000fe2000f8e18ff */
[----:B-1----:R-:W-:Y:S01]  /*1b20*/  MOV R2, UR33 ;  /* 0x0000002100027c02 */ /* 0x002fe20008000f00 */
[----:B------:R-:W-:Y:S01]  /*1b30*/  @!P0 SYNCS.ARRIVE.TRANS64.A1T0 RZ, [UR22+0xc8], RZ ;  /* 0x0000c8ffffff89a7 */ /* 0x000fe20008100016 */
[----:B------:R-:W-:Y:S02]  /*1b40*/  UISETP.GE.AND UP0, UPT, UR34, 0x1, UPT ;  /* 0x000000012200788c */ /* 0x000fe4000bf06270 */
[----:B------:R-:W-:-:S04]  /*1b50*/  SHF.L.U32 R2, R2, 0x1f, RZ ;  /* 0x0000001f02027819 */ /* 0x000fc800000006ff */
[----:B------:R1:W3:Y:S03]  /*1b60*/  SYNCS.PHASECHK.TRANS64.TRYWAIT P1, [UR4+0x40], R2 ;  /* 0x00004002ff0075a7 */ /* 0x0002e60008021104 */
[----:B------:R-:W-:Y:S05]  /*1b70*/  BRA.U !UP0, `(.L_x_23) ;  /* 0x0000000508747547 */ /* 0x000fea000b800000 */
[----:B------:R-:W4:Y:S01]  /*1b80*/  LDC.64 R8, c[0x0][0x480] ;  /* 0x00012000ff087b82 */ /* 0x000f220000000a00 */
[----:B------:R-:W2:Y:S01]  /*1b90*/  LDCU UR25, c[0x0][0x390] ;  /* 0x00007200ff1977ac */ /* 0x000ea20008000800 */
[----:B------:R-:W2:Y:S06]  /*1ba0*/  LDCU UR26, c[0x0][0x38c] ;  /* 0x00007180ff1a77ac */ /* 0x000eac0008000800 */
[----:B------:R-:W4:Y:S01]  /*1bb0*/  LDC.64 R6, c[0x0][0x488] ;  /* 0x00012200ff067b82 */ /* 0x000f220000000a00 */
[----:B------:R-:W2:Y:S01]  /*1bc0*/  LDCU.64 UR14, c[0x0][0x4b8] ;  /* 0x00009700ff0e77ac */ /* 0x000ea20008000a00 */
[----:B------:R-:W-:Y:S01]  /*1bd0*/  UIADD3 UR31, UPT, UPT, UR34, UR31, URZ ;  /* 0x0000001f221f7290 */ /* 0x000fe2000fffe0ff */
[----:B------:R-:W-:-:S05]  /*1be0*/  UMOV UR40, UR34 ;  /* 0x0000002200287c82 */ /* 0x000fca0008000000 */
[----:B-1----:R-:W1:Y:S01]  /*1bf0*/  LDC.64 R2, c[0x0][0x490] ;  /* 0x00012400ff027b82 */ /* 0x002e620000000a00 */
[----:B------:R-:W-:Y:S01]  /*1c00*/  UMOV UR38, UR32 ;  /* 0x0000002000267c82 */ /* 0x000fe20008000000 */
[----:B----4-:R-:W-:Y:S01]  /*1c10*/  IMAD.HI.U32 R9, R19, R9, RZ ;  /* 0x0000000913097227 */ /* 0x010fe200078e00ff */
[----:B------:R-:W-:-:S05]  /*1c20*/  ISETP.NE.AND P0, PT, R8, 0x1, PT ;  /* 0x000000010800780c */ /* 0x000fca0003f05270 */
[----:B------:R-:W4:Y:S01]  /*1c30*/  LDC.64 R4, c[0x0][0x4b0] ;  /* 0x00012c00ff047b82 */ /* 0x000f220000000a00 */
[----:B------:R-:W-:-:S04]  /*1c40*/  SHF.R.U32.HI R6, RZ, R6, R9 ;  /* 0x00000006ff067219 */ /* 0x000fc80000011609 */
        /* <DEDUP_REMOVED lines=10> */
[----:B----4-:R-:W-:Y:S02]  /*1cf0*/  R2UR UR8, R4 ;  /* 0x00000000040872ca */ /* 0x010fe400000e0000 */
[----:B------:R-:W-:Y:S02]  /*1d00*/  R2UR UR9, R9 ;  /* 0x00000000090972ca */ /* 0x000fe400000e0000 */
[----:B------:R-:W-:-:S06]  /*1d10*/  R2UR UR6, R5 ;  /* 0x00000000050672ca */ /* 0x000fcc00000e0000 */
[----:B------:R-:W-:Y:S01]  /*1d20*/  USEL UR13, UR4, UR13, !UP0 ;  /* 0x0000000d040d7287 */ /* 0x000fe2000c000000 */
[----:B------:R-:W4:Y:S05]  /*1d30*/  LDCU.64 UR4, c[0x0][0x4d8] ;  /* 0x00009b00ff0477ac */ /* 0x000f2a0008000a00 */
[----:B------:R-:W-:-:S04]  /*1d40*/  IMAD R12, RZ, RZ, -UR13 ;  /* 0x8000000dff0c7e24 */ /* 0x000fc8000f8e02ff */
[----:B------:R-:W-:Y:S01]  /*1d50*/  IMAD R12, R7, R12, R6 ;  /* 0x0000000c070c7224 */ /* 0x000fe200078e0206 */
[----:B-1----:R-:W-:-:S04]  /*1d60*/  R2UR UR11, R2 ;  /* 0x00000000020b72ca */ /* 0x002fc800000e0000 */
[----:B------:R-:W-:Y:S02]  /*1d70*/  R2UR UR7, R12 ;  /* 0x000000000c0772ca */ /* 0x000fe400000e0000 */
[----:B------:R-:W-:-:S07]  /*1d80*/  R2UR UR12, R3 ;  /* 0x00000000030c72ca */ /* 0x000fce00000e0000 */
[----:B------:R-:W-:-:S06]  /*1d90*/  UIMAD UR11, UR9, UR8, UR11 ;  /* 0x00000008090b72a4 */ /* 0x000fcc000f8e020b */
[----:B--2-4-:R-:W-:-:S12]  /*1da0*/  UIMAD UR12, UR7, UR6, UR12 ;  /* 0x00000006070c72a4 */ /* 0x014fd8000f8e020c */
.L_x_28:
[----:B------:R-:W-:Y:S01]  /*1db0*/  @!P5 MOV R3, 0x6000 ;  /* 0x000060000003d802 */ /* 0x000fe20000000f00 */
[----:B------:R-:W-:Y:S01]  /*1dc0*/  ULEA UR9, UR38, UR22, 0x3 ;  /* 0x0000001626097291 */ /* 0x000fe2000f8e18ff */
[----:B--23--:R-:W-:Y:S11]  /*1dd0*/  @P1 BRA `(.L_x_24) ;  /* 0x0000000000101947 */ /* 0x00cff60003800000 */
[----:B------:R-:W-:Y:S04]  /*1de0*/  MOV R2, UR33 ;  /* 0x0000002100027c02 */ /* 0x000fe80008000f00 */
[----:B------:R-:W-:Y:S04]  /*1df0*/  SHF.L.U32 R5, R2, 0x1f, RZ ;  /* 0x0000001f02057819 */ /* 0x000fe800000006ff */
[----:B------:R-:W1:Y:S02]  /*1e00*/  SYNCS.PHASECHK.TRANS64.TRYWAIT P0, [UR9+0x40], R5 ;  /* 0x00004005ff0075a7 */ /* 0x000e640008001109 */
[----:B-1----:R-:W-:Y:S05]  /*1e10*/  @!P0 BRA `(.L_x_25) ;  /* 0x0000006400608947 */ /* 0x002fea0003800000 */
.L_x_24:
[----:B------:R2:W-:Y:S01]  /*1e20*/  @!P5 SYNCS.ARRIVE.TRANS64 RZ, [UR9], R3 ;  /* 0x00000003ffffd9a7 */ /* 0x0005e20008000009 */
[----:B------:R-:W-:Y:S04]  /*1e30*/  BSSY.RECONVERGENT B0, `(.L_x_26) ;  /* 0x0000003000007945 */ /* 0x000fe80003800200 */
[----:B------:R-:W-:Y:S05]  /*1e40*/  @P4 BRA `(.L_x_27) ;  /* 0x0000000000044947 */ /* 0x000fea0003800000 */
[----:B------:R-:W-:Y:S05]  /*1e50*/  BPT.TRAP 0x1 ;  /* 0x000000040000795c */ /* 0x000fea0000300000 */
.L_x_27:
[----:B------:R-:W-:Y:S05]  /*1e60*/  BSYNC.RECONVERGENT B0 ;  /* 0x0000000000007941 */ /* 0x000fea0003800200 */
.L_x_26:
        /* <DEDUP_REMOVED lines=8> */
[----:B------:R-:W-:Y:S02]  /*1ef0*/  UIADD3 UR39, UPT, UPT, UR28, 0x1, URZ ;  /* 0x000000011c277890 */ /* 0x000fe4000fffe0ff */
[----:B------:R-:W-:Y:S01]  /*1f00*/  UIADD3 UR46, UP1, UPT, UR36, 0x80, URZ ;  /* 0x00000080242e7890 */ /* 0x000fe2000ff3e0ff */
[----:B-1----:R-:W-:Y:S01]  /*1f10*/  MOV R2, UR33 ;  /* 0x0000002100027c02 */ /* 0x002fe20008000f00 */
[----:B------:R-:W-:Y:S02]  /*1f20*/  UPRMT UR41, UR6, 0x40, UR7 ;  /* 0x0000004006297896 */ /* 0x000fe40008000007 */
[----:B------:R-:W-:Y:S01]  /*1f30*/  UISETP.NE.AND UP2, UPT, UR39, UR26, UPT ;  /* 0x0000001a2700728c */ /* 0x000fe2000bf45270 */
[----:B--2---:R-:W-:Y:S01]  /*1f40*/  SHF.L.U32 R3, R2, 0x1f, RZ ;  /* 0x0000001f02037819 */ /* 0x004fe200000006ff */
[----:B------:R-:W-:Y:S02]  /*1f50*/  USHF.L.U32 UR10, UR30, 0x6, URZ ;  /* 0x000000061e0a7899 */ /* 0x000fe400080006ff */
[----:B------:R-:W-:Y:S01]  /*1f60*/  UIADD3.X UR47, UPT, UPT, URZ, UR37, URZ, UP1, !UPT ;  /* 0x00000025ff2f7290 */ /* 0x000fe20008ffe4ff */
[----:B------:R1:W2:Y:S01]  /*1f70*/  SYNCS.PHASECHK.TRANS64.TRYWAIT P1, [UR8+0x40], R3 ;  /* 0x00004003ff0075a7 */ /* 0x0002a20008021108 */
[----:B------:R-:W-:Y:S02]  /*1f80*/  ULEA UR8, UR38, UR22, 0xd ;  /* 0x0000001626087291 */ /* 0x000fe4000f8e68ff */
[----:B------:R-:W-:Y:S02]  /*1f90*/  UPRMT UR48, UR41, 0x5410, URZ ;  /* 0x0000541029307896 */ /* 0x000fe400080000ff */
[----:B------:R-:W-:Y:S02]  /*1fa0*/  UIADD3 UR8, UPT, UPT, UR8, 0x4400, URZ ;  /* 0x0000440008087890 */ /* 0x000fe4000fffe0ff */
[----:B------:R-:W-:Y:S02]  /*1fb0*/  UIADD3 UR44, UP0, UPT, UR36, 0x180, URZ ;  /* 0x00000180242c7890 */ /* 0x000fe4000ff1e0ff */
[----:B------:R-:W-:Y:S02]  /*1fc0*/  ULEA UR16, UR38, UR22, 0xe ;  /* 0x0000001626107291 */ /* 0x000fe4000f8e70ff */
[----:B------:R-:W-:Y:S02]  /*1fd0*/  UIADD3.X UR45, UPT, UPT, URZ, UR37, URZ, UP0, !UPT ;  /* 0x00000025ff2d7290 */ /* 0x000fe400087fe4ff */
[----:B------:R-:W-:Y:S01]  /*1fe0*/  UIADD3 UR16, UPT, UPT, UR16, 0x14400, URZ ;  /* 0x0001440010107890 */ /* 0x000fe2000fffe0ff */
[----:B------:R1:W-:Y:S01]  /*1ff0*/  UTMALDG.4D.IM2COL [UR8], [UR46], UR48 ;  /* 0x000000082e0073b4 */ /* 0x0003e20008058030 */
[----:B------:R-:W-:Y:S02]  /*2000*/  UIADD3 UR38, UPT, UPT, UR29, 0x1, URZ ;  /* 0x000000011d267890 */ /* 0x000fe4000fffe0ff */
[----:B------:R-:W-:Y:S02]  /*2010*/  @UP2 UIADD3 UR38, UPT, UPT, UR29, URZ, URZ ;  /* 0x000000ff1d262290 */ /* 0x000fe4000fffe0ff */
[----:B------:R-:W-:Y:S02]  /*2020*/  UIADD3 UR41, UPT, UPT, UR30, 0x1, URZ ;  /* 0x000000011e297890 */ /* 0x000fe4000fffe0ff */
[----:B------:R-:W-:Y:S02]  /*2030*/  UISETP.NE.AND UP0, UPT, UR38, UR25, UPT ;  /* 0x000000192600728c */ /* 0x000fe4000bf05270 */
[----:B------:R-:W-:Y:S01]  /*2040*/  UIADD3 UR49, UPT, UPT, UR40, -0x1, URZ ;  /* 0xffffffff28317890 */ /* 0x000fe2000fffe0ff */
[----:B------:R-:W-:Y:S01]  /*2050*/  UMOV UR42, 0x0 ;  /* 0x00000000002a7882 */ /* 0x000fe20000000000 */
[----:B------:R-:W-:Y:S01]  /*2060*/  UMOV UR43, 0x10000000 ;  /* 0x10000000002b7882 */ /* 0x000fe20000000000 */
[----:B------:R-:W-:Y:S01]  /*2070*/  UMOV UR19, UR27 ;  /* 0x0000001b00137c82 */ /* 0x000fe20008000000 */
[----:B------:R-:W-:Y:S01]  /*2080*/  UMOV UR20, UR28 ;  /* 0x0000001c00147c82 */ /* 0x000fe20008000000 */
[----:B------:R-:W-:Y:S01]  /*2090*/  USEL UR28, UR39, URZ, UP2 ;  /* 0x000000ff271c7287 */ /* 0x000fe20009000000 */
[----:B------:R-:W-:Y:S03]  /*20a0*/  UMOV UR21, UR29 ;  /* 0x0000001d00157c82 */ /* 0x000fe60008000000 */
[----:B------:R-:W-:Y:S02]  /*20b0*/  @UP0 UIADD3 UR41, UPT, UPT, UR30, URZ, URZ ;  /* 0x000000ff1e290290 */ /* 0x000fe4000fffe0ff */
[----:B------:R-:W-:Y:S01]  /*20c0*/  USEL UR29, UR38, URZ, UP0 ;  /* 0x000000ff261d7287 */ /* 0x000fe20008000000 */
[----:B------:R-:W-:Y:S01]  /*20d0*/  UMOV UR17, UR9 ;  /* 0x0000000900117c82 */ /* 0x000fe20008000000 */
[----:B------:R-:W-:Y:S01]  /*20e0*/  UMOV UR18, UR10 ;  /* 0x0000000a00127c82 */ /* 0x000fe20008000000 */
[----:B------:R-:W-:Y:S01]  /*20f0*/  UISETP.GT.U32.AND UP0, UPT, UR40, 0x1, UPT ;  /* 0x000000012800788c */ /* 0x000fe2000bf04070 */
[----:B------:R1:W-:Y:S01]  /*2100*/  UTMALDG.4D [UR16], [UR44], desc[UR42] ;  /* 0x00002a102c0075b4 */ /* 0x0003e20008019000 */
[----:B------:R-:W-:Y:S01]  /*2110*/  UMOV UR38, UR32 ;  /* 0x0000002000267c82 */ /* 0x000fe20008000000 */
[----:B------:R-:W-:Y:S01]  /*2120*/  UMOV UR40, UR49 ;  /* 0x0000003100287c82 */ /* 0x000fe20008000000 */
[----:B------:R-:W-:Y:S05]  /*2130*/  UMOV UR30, UR41 ;  /* 0x00000029001e7c82 */ /* 0x000fea0008000000 */
[----:B-1----:R-:W-:Y:S05]  /*2140*/  BRA.U UP0, `(.L_x_28) ;  /* 0xfffffffd00187547 */ /* 0x002fea000b83ffff */
.L_x_23:
[----:B------:R-:W-:Y:S01]  /*2150*/  SHF.L.U32 R3, R10, 0x1f, RZ ;  /* 0x0000001f0a037819 */ /* 0x000fe200000006ff */
[----:B------:R-:W-:-:S03]  /*2160*/  NOP ;  /* 0x0000000000007918 */ /* 0x000fc60000000000 */
[----:B------:R-:W4:Y:S02]  /*2170*/  SYNCS.PHASECHK.TRANS64.TRYWAIT P0, [UR22+0xd0], R3 ;  /* 0x0000d003ff0075a7 */ /* 0x000f240008001116 */
[----:B----4-:R-:W-:Y:S05]  /*2180*/  @!P0 BRA `(.L_x_29) ;  /* 0x00000060009c8947 */ /* 0x010fea0003800000 */
.L_x_130:
[----:B------:R-:W4:Y:S01]  /*2190*/  LDS.128 R4, [UR22+0x110] ;  /* 0x00011016ff047984 */ /* 0x000f220008000c00 */
[----:B------:R-:W-:Y:S01]  /*21a0*/  UIADD3 UR4, UPT, UPT, UR22, 0xd8, URZ ;  /* 0x000000d816047890 */ /* 0x000fe2000fffe0ff */
[----:B------:R-:W-:Y:S01]  /*21b0*/  ISETP.GE.AND P0, PT, R26, 0x1, PT ;  /* 0x000000011a00780c */ /* 0x000fe20003f06270 */
[----:B------:R-:W-:Y:S01]  /*21c0*/  @!PT LDS RZ, [RZ] ;  /* 0x00000000fffff984 */ /* 0x000fe20000000800 */
[----:B------:R-:W-:Y:S01]  /*21d0*/  @!PT LDS RZ, [RZ] ;  /* 0x00000000fffff984 */ /* 0x000fe20000000800 */
[----:B------:R-:W-:Y:S01]  /*21e0*/  @!PT LDS RZ, [RZ] ;  /* 0x00000000fffff984 */ /* 0x000fe20000000800 */
[----:B------:R-:W-:Y:S01]  /*21f0*/  @!PT LDS RZ, [RZ] ;  /* 0x00000000fffff984 */ /* 0x000fe20000000800 */
[----:B------:R1:W-:Y:S06]  /*2200*/  MEMBAR.ALL.CTA ;  /* 0x0000000000007992 */ /* 0x0003ec0000008000 */
[----:B-1----:R-:W1:Y:S01]  /*2210*/  FENCE.VIEW.ASYNC.S ;  /* 0x00000000000073c6 */ /* 0x002e620000000000 */
[----:B------:R-:W-:-:S09]  /*2220*/  UPRMT UR4, URZ, 0x654, UR4 ;  /* 0x00000654ff047896 */ /* 0x000fd20008000004 */
[----:B-1----:R-:W-:Y:S01]  /*2230*/  SYNCS.ARRIVE.TRANS64.RED.A1T0 RZ, [UR4], RZ ;  /* 0x000000ffffff79a7 */ /* 0x002fe20008100404 */
[----:B----4-:R-:W-:-:S13]  /*2240*/  LOP3.LUT P3, RZ, R6, 0x1, RZ, 0xc0, !PT ;  /* 0x0000000106ff7812 */ /* 0x010fda000786c0ff */
[----:B------:R-:W-:Y:S02]  /*2250*/  @P3 MOV R15, R4 ;  /* 0x00000004000f3202 */ /* 0x000fe40000000f00 */
[----:B------:R-:W-:Y:S01]  /*2260*/  @P3 LOP3.LUT R13, R5, 0xffff, RZ, 0xc0, !PT ;  /* 0x0000ffff050d3812 */ /* 0x000fe200078ec0ff */
[----:B------:R-:W-:Y:S06]  /*2270*/  @!P0 BRA `(.L_x_30) ;  /* 0x0000000000b88947 */ /* 0x000fec0003800000 */
[----:B------:R-:W1:Y:S01]  /*2280*/  LDC.64 R4, c[0x0][0xb18] ;  /* 0x0002c600ff047b82 */ /* 0x000e620000000a00 */
[----:B--2---:R-:W-:-:S07]  /*2290*/  ISETP.NE.AND P2, PT, R26, 0x1, PT ;  /* 0x000000011a00780c */ /* 0x004fce0003f45270 */
[----:B------:R-:W2:Y:S08]  /*22a0*/  LDC.64 R6, c[0x0][0xb10] ;  /* 0x0002c400ff067b82 */ /* 0x000eb00000000a00 */
[----:B------:R-:W4:Y:S08]  /*22b0*/  LDC R8, c[0x0][0xb20] ;  /* 0x0002c800ff087b82 */ /* 0x000f300000000800 */
[----:B------:R-:W3:Y:S01]  /*22c0*/  LDC R12, c[0x0][0xb0c] ;  /* 0x0002c300ff0c7b82 */ /* 0x000ee20000000800 */
[----:B-1----:R-:W-:Y:S01]  /*22d0*/  IMAD.HI.U32 R9, R0, R5, RZ ;  /* 0x0000000500097227 */ /* 0x002fe200078e00ff */
[----:B------:R-:W-:-:S03]  /*22e0*/  ISETP.NE.AND P0, PT, R4, 0x1, PT ;  /* 0x000000010400780c */ /* 0x000fc60003f05270 */
[----:B------:R-:W-:-:S03]  /*22f0*/  IMAD.HI.U32 R5, R13, R5, RZ ;  /* 0x000000050d057227 */ /* 0x000fc600078e00ff */
[----:B------:R-:W1:Y:S01]  /*2300*/  LDC.64 R2, c[0x0][0xb28] ;  /* 0x0002ca00ff027b82 */ /* 0x000e620000000a00 */
[----:B--2---:R-:W-:-:S04]  /*2310*/  IMAD.HI.U32 R14, R11, R6, RZ ;  /* 0x000000060b0e7227 */ /* 0x004fc800078e00ff */
[----:B------:R-:W-:Y:S01]  /*2320*/  IMAD.HI.U32 R16, R15, R6, RZ ;  /* 0x000000060f107227 */ /* 0x000fe200078e00ff */
[----:B------:R-:W-:Y:S02]  /*2330*/  SHF.R.U32.HI R14, RZ, R7, R14 ;  /* 0x00000007ff0e7219 */ /* 0x000fe4000001160e */
[-C--:B----4-:R-:W-:Y:S02]  /*2340*/  SHF.R.U32.HI R9, RZ, R8.reuse, R9 ;  /* 0x00000008ff097219 */ /* 0x090fe40000011609 */
[----:B------:R-:W-:Y:S02]  /*2350*/  SHF.R.U32.HI R8, RZ, R8, R5 ;  /* 0x00000008ff087219 */ /* 0x000fe40000011605 */
[----:B------:R-:W-:Y:S02]  /*2360*/  SEL R9, R0, R9, !P0 ;  /* 0x0000000900097207 */ /* 0x000fe40004000000 */
[----:B------:R-:W-:Y:S02]  /*2370*/  SHF.R.U32.HI R16, RZ, R7, R16 ;  /* 0x00000007ff107219 */ /* 0x000fe40000011610 */
[----:B---3--:R-:W-:-:S02]  /*2380*/  ISETP.NE.AND P1, PT, R12, 0x1, PT ;  /* 0x000000010c00780c */ /* 0x008fc40003f25270 */
[----:B------:R-:W-:Y:S02]  /*2390*/  SEL R5, R13, R8, !P0 ;  /* 0x000000080d057207 */ /* 0x000fe40004000000 */
[----:B------:R-:W-:Y:S02]  /*23a0*/  SEL R17, R11, R14, !P1 ;  /* 0x0000000e0b117207 */ /* 0x000fe40004800000 */
[----:B------:R-:W-:Y:S01]  /*23b0*/  SEL R7, R15, R16, !P1 ;  /* 0x000000100f077207 */ /* 0x000fe20004800000 */
[----:B-1----:R-:W-:-:S04]  /*23c0*/  IMAD.HI.U32 R14, R9, R2, RZ ;  /* 0x00000002090e7227 */ /* 0x002fc800078e00ff */
[----:B------:R-:W-:Y:S01]  /*23d0*/  IMAD.HI.U32 R6, R17, R2, RZ ;  /* 0x0000000211067227 */ /* 0x000fe200078e00ff */
[----:B------:R-:W-:-:S04]  /*23e0*/  @P2 SHF.R.U32.HI R9, RZ, R3, R14 ;  /* 0x00000003ff092219 */ /* 0x000fc8000001160e */
        /* <DEDUP_REMOVED lines=8> */
[----:B------:R-:W-:-:S04]  /*2470*/  @!P0 IMAD.HI.U32 R8, R7, R2, RZ ;  /* 0x0000000207088227 */ /* 0x000fc800078e00ff */
[----:B------:R-:W-:Y:S01]  /*2480*/  IMAD.MOV R2, RZ, RZ, -R6 ;  /* 0x000000ffff027224 */ /* 0x000fe200078e0a06 */
[----:B------:R-:W-:-:S03]  /*2490*/  @!P0 SHF.R.U32.HI R8, RZ, R3, R8 ;  /* 0x00000003ff088219 */ /* 0x000fc60000011608 */
[----:B------:R-:W-:Y:S01]  /*24a0*/  IMAD R2, R26, R2, R5 ;  /* 0x000000021a027224 */ /* 0x000fe200078e0205 */
[----:B------:R-:W-:Y:S02]  /*24b0*/  @!P0 SEL R3, R7, R8, !P2 ;  /* 0x0000000807038207 */ /* 0x000fe40005000000 */
[----:B------:R-:W-:-:S03]  /*24c0*/  IADD3 R8, PT, PT, -R5, RZ, RZ ;  /* 0x000000ff05087210 */ /* 0x000fc60007ffe1ff */
[--C-:B------:R-:W-:Y:S02]  /*24d0*/  @!P0 IMAD.IADD R6, R6, 0x1, -R3.reuse ;  /* 0x0000000106068824 */ /* 0x100fe400078e0a03 */
[----:B------:R-:W-:Y:S01]  /*24e0*/  @!P0 IMAD R3, R2, R17, R3 ;  /* 0x0000001102038224 */ /* 0x000fe200078e0203 */
[----:B------:R-:W-:Y:S01]  /*24f0*/  IADD3 R2, PT, PT, -R7, RZ, RZ ;  /* 0x000000ff07027210 */ /* 0x000fe20007ffe1ff */
[----:B------:R-:W-:Y:S02]  /*2500*/  @!P0 IMAD R5, R26, R6, R7 ;  /* 0x000000061a058224 */ /* 0x000fe400078e0207 */
[----:B------:R-:W-:Y:S02]  /*2510*/  IMAD R8, R4, R8, R13 ;  /* 0x0000000804087224 */ /* 0x000fe400078e020d */
[----:B------:R-:W-:Y:S02]  /*2520*/  @!P0 IMAD.MOV.U32 R7, RZ, RZ, R3 ;  /* 0x000000ffff078224 */ /* 0x000fe400078e0003 */
[----:B------:R-:W-:-:S02]  /*2530*/  IMAD R2, R12, R2, R15 ;  /* 0x000000020c027224 */ /* 0x000fc400078e020f */
[----:B------:R-:W-:Y:S02]  /*2540*/  IMAD R13, R5, R4, R8 ;  /* 0x00000004050d7224 */ /* 0x000fe400078e0208 */
[----:B------:R-:W-:Y:S02]  /*2550*/  IMAD R15, R7, R12, R2 ;  /* 0x0000000c070f7224 */ /* 0x000fe400078e0202 */
.L_x_30:
[----:B------:R-:W1:Y:S02]  /*2560*/  LDCU UR4, c[0x0][0xb30] ;  /* 0x00016600ff0477ac */ /* 0x000e640008000800 */
[----:B-1----:R-:W-:-:S09]  /*2570*/  UISETP.NE.AND UP0, UPT, UR4, 0x1, UPT ;  /* 0x000000010400788c */ /* 0x002fd2000bf05270 */
[----:B------:R-:W-:Y:S05]  /*2580*/  BRA.U UP0, `(.L_x_31) ;  /* 0x0000000100407547 */ /* 0x000fea000b800000 */
[----:B------:R-:W1:Y:S08]  /*2590*/  LDC.64 R4, c[0x0][0xb10] ;  /* 0x0002c400ff047b82 */ /* 0x000e700000000a00 */
[----:B------:R-:W4:Y:S08]  /*25a0*/  LDC.64 R2, c[0x0][0xb18] ;  /* 0x0002c600ff027b82 */ /* 0x000f300000000a00 */
[----:B------:R-:W2:Y:S08]  /*25b0*/  LDC R6, c[0x0][0xb20] ;  /* 0x0002c800ff067b82 */ /* 0x000eb00000000800 */
[----:B------:R-:W3:Y:S01]  /*25c0*/  LDC R8, c[0x0][0xb0c] ;  /* 0x0002c300ff087b82 */ /* 0x000ee20000000800 */
[----:B-1----:R-:W-:-:S05]  /*25d0*/  IMAD.HI.U32 R4, R15, R4, RZ ;  /* 0x000000040f047227 */ /* 0x002fca00078e00ff */
[----:B------:R-:W-:Y:S01]  /*25e0*/  SHF.R.U32.HI R4, RZ, R5, R4 ;  /* 0x00000005ff047219 */ /* 0x000fe20000011604 */
[----:B----4-:R-:W-:Y:S01]  /*25f0*/  IMAD.HI.U32 R3, R13, R3, RZ ;  /* 0x000000030d037227 */ /* 0x010fe200078e00ff */
[----:B------:R-:W-:-:S04]  /*2600*/  ISETP.NE.AND P0, PT, R2, 0x1, PT ;  /* 0x000000010200780c */ /* 0x000fc80003f05270 */
[----:B--2---:R-:W-:-:S04]  /*2610*/  SHF.R.U32.HI R6, RZ, R6, R3 ;  /* 0x00000006ff067219 */ /* 0x004fc80000011603 */
[----:B------:R-:W-:Y:S02]  /*2620*/  SEL R3, R13, R6, !P0 ;  /* 0x000000060d037207 */ /* 0x000fe40004000000 */
[----:B---3--:R-:W-:-:S04]  /*2630*/  ISETP.NE.AND P1, PT, R8, 0x1, PT ;  /* 0x000000010800780c */ /* 0x008fc80003f25270 */
[----:B------:R-:W-:-:S05]  /*2640*/  SEL R4, R15, R4, !P1 ;  /* 0x000000040f047207 */ /* 0x000fca0004800000 */
[----:B------:R-:W-:Y:S02]  /*2650*/  IMAD.IADD R5, R3, 0x1, -R4 ;  /* 0x0000000103057824 */ /* 0x000fe400078e0a04 */
[----:B------:R-:W-:Y:S02]  /*2660*/  IMAD.IADD R3, R4, 0x1, -R3 ;  /* 0x0000000104037824 */ /* 0x000fe400078e0a03 */
[----:B------:R-:W-:Y:S02]  /*2670*/  IMAD R15, R5, R8, R15 ;  /* 0x00000008050f7224 */ /* 0x000fe400078e020f */
[----:B------:R-:W-:-:S07]  /*2680*/  IMAD R13, R3, R2, R13 ;  /* 0x00000002030d7224 */ /* 0x000fce00078e020d */
.L_x_31:
[----:B------:R-:W-:Y:S01]  /*2690*/  UMOV UR20, UR31 ;  /* 0x0000001f00147c82 */ /* 0x000fe20008000000 */
[----:B------:R-:W-:Y:S01]  /*26a0*/  PLOP3.LUT P0, PT, PT, PT, PT, 0x80, 0x8 ;  /* 0x000000000008781c */ /* 0x000fe20003f0f070 */
[----:B------:R-:W-:Y:S01]  /*26b0*/  IMAD.IADD R19, R15, 0x1, R64 ;  /* 0x000000010f137824 */ /* 0x000fe200078e0240 */
[----:B------:R-:W-:Y:S01]  /*26c0*/  LOP3.LUT R10, R10, 0x1, RZ, 0x3c, !PT ;  /* 0x000000010a0a7812 */ /* 0x000fe200078e3cff */
[----:B------:R-:W-:Y:S01]  /*26d0*/  IMAD.IADD R16, R13, 0x1, R62 ;  /* 0x000000010d107824 */ /* 0x000fe200078e023e */
[----:B------:R-:W-:Y:S09]  /*26e0*/  @P3 BRA `(.L_x_32) ;  /* 0xffffffec00603947 */ /* 0x000ff2000383ffff */
[----:B------:R-:W-:Y:S01]  /*26f0*/  UIADD3 UR22, UPT, UPT, UR22, 0x40, URZ ;  /* 0x0000004016167890 */ /* 0x000fe2000fffe0ff */
[----:B------:R-:W-:-:S03]  /*2700*/  MOV R3, UR33 ;  /* 0x0000002100037c02 */ /* 0x000fc60008000f00 */
[----:B------:R-:W-:Y:S01]  /*2710*/  ULEA UR4, UR32, UR22, 0x3 ;  /* 0x0000001620047291 */ /* 0x000fe2000f8e18ff */
[----:B------:R-:W-:-:S08]  /*2720*/  SHF.L.U32 R3, R3, 0x1f, RZ ;  /* 0x0000001f03037819 */ /* 0x000fd000000006ff */
[----:B------:R-:W1:Y:S02]  /*2730*/  SYNCS.PHASECHK.TRANS64.TRYWAIT P0, [UR4], R3 ;  /* 0x00000003ff0075a7 */ /* 0x000e640008001104 */
[----:B-1----:R-:W-:Y:S05]  /*2740*/  @!P0 BRA `(.L_x_33) ;  /* 0x0000005c00448947 */ /* 0x002fea0003800000 */
.L_x_132:
[----:B------:R-:W-:-:S04]  /*2750*/  UIADD3 UR6, UPT, UPT, UR32, 0x1, URZ ;  /* 0x0000000120067890 */ /* 0x000fc8000fffe0ff */
[----:B------:R-:W-:-:S04]  /*2760*/  UISETP.NE.AND UP0, UPT, UR6, 0x8, UPT ;  /* 0x000000080600788c */ /* 0x000fc8000bf05270 */
[----:B------:R-:W-:Y:S02]  /*2770*/  USEL UR5, URZ, 0x1, UP0 ;  /* 0x00000001ff057887 */ /* 0x000fe40008000000 */
[----:B------:R-:W-:Y:S02]  /*2780*/  USEL UR6, UR6, URZ, UP0 ;  /* 0x000000ff06067287 */ /* 0x000fe40008000000 */
[----:B------:R-:W-:Y:S02]  /*2790*/  ULOP3.LUT UR5, UR33, UR5, URZ, 0x3c, !UPT ;  /* 0x0000000521057292 */ /* 0x000fe4000f8e3cff */
[----:B------:R-:W-:-:S04]  /*27a0*/  ULEA UR4, UR6, UR22, 0x3 ;  /* 0x0000001606047291 */ /* 0x000fc8000f8e18ff */
[----:B-1----:R-:W-:-:S04]  /*27b0*/  MOV R3, UR5 ;  /* 0x0000000500037c02 */ /* 0x002fc80008000f00 */
[----:B------:R-:W-:-:S04]  /*27c0*/  SHF.L.U32 R3, R3, 0x1f, RZ ;  /* 0x0000001f03037819 */ /* 0x000fc800000006ff */
[----:B------:R-:W1:Y:S02]  /*27d0*/  SYNCS.PHASECHK.TRANS64.TRYWAIT P0, [UR4], R3 ;  /* 0x00000003ff0075a7 */ /* 0x000e640008001104 */
[----:B-1----:R-:W-:Y:S05]  /*27e0*/  @!P0 BRA `(.L_x_34) ;  /* 0x0000005c00348947 */ /* 0x002fea0003800000 */
.L_x_134:
        /* <DEDUP_REMOVED lines=10> */
.L_x_136:
        /* <DEDUP_REMOVED lines=10> */
.L_x_138:
        /* <DEDUP_REMOVED lines=10> */
.L_x_140:
        /* <DEDUP_REMOVED lines=10> */
.L_x_142:
        /* <DEDUP_REMOVED lines=10> */
.L_x_144:
[----:B------:R-:W-:-:S04]  /*2b10*/  UIADD3 UR6, UPT, UPT, UR6, 0x1, URZ ;  /* 0x0000000106067890 */ /* 0x000fc8000fffe0ff */
[----:B------:R-:W-:-:S04]  /*2b20*/  UISETP.NE.AND UP0, UPT, UR6, 0x8, UPT ;  /* 0x000000080600788c */ /* 0x000fc8000bf05270 */
[----:B------:R-:W-:Y:S02]  /*2b30*/  USEL UR4, URZ, 0x1, UP0 ;  /* 0x00000001ff047887 */ /* 0x000fe40008000000 */
[----:B------:R-:W-:Y:S02]  /*2b40*/  USEL UR6, UR6, URZ, UP0 ;  /* 0x000000ff06067287 */ /* 0x000fe40008000000 */
[----:B------:R-:W-:Y:S02]  /*2b50*/  ULOP3.LUT UR4, UR5, UR4, URZ, 0x3c, !UPT ;  /* 0x0000000405047292 */ /* 0x000fe4000f8e3cff */
[----:B------:R-:W-:-:S04]  /*2b60*/  ULEA UR6, UR6, UR22, 0x3 ;  /* 0x0000001606067291 */ /* 0x000fc8000f8e18ff */
[----:B------:R-:W-:Y:S02]  /*2b70*/  IMAD.U32 R2, RZ, RZ, UR4 ;  /* 0x00000004ff027e24 */ /* 0x000fe4000f8e00ff */
[----:B-1----:R-:W-:-:S03]  /*2b80*/  MOV R0, UR6 ;  /* 0x0000000600007c02 */ /* 0x002fc60008000f00 */
[----:B------:R-:W-:-:S07]  /*2b90*/  SHF.L.U32 R3, R2, 0x1f, RZ ;  /* 0x0000001f02037819 */ /* 0x000fce00000006ff */
.L_x_40:
[----:B-1----:R1:W4:Y:S02]  /*2ba0*/  SYNCS.PHASECHK.TRANS64.TRYWAIT P0, [R0+URZ], R3 ;  /* 0x00000003000075a7 */ /* 0x00232400080011ff */
[----:B----4-:R-:W-:Y:S05]  /*2bb0*/  @!P0 NANOSLEEP.SYNCS 0x989680 ;  /* 0x009896800000895d */ /* 0x010fea0003900000 */
[----:B------:R-:W4:Y:S02]  /*2bc0*/  @!P0 SYNCS.PHASECHK.TRANS64 P0, [R0+URZ], R3 ;  /* 0x00000003000085a7 */ /* 0x000f2400080010ff */
[----:B----4-:R-:W-:Y:S05]  /*2bd0*/  @P0 EXIT ;  /* 0x000000000000094d */ /* 0x010fea0003800000 */
[----:B------:R-:W-:Y:S05]  /*2be0*/  BRA `(.L_x_40) ;  /* 0xfffffffc00ec7947 */ /* 0x000fea000383ffff */
.L_x_16:
[----:B------:R-:W-:-:S04]  /*2bf0*/  UISETP.NE.AND UP1, UPT, UR45, URZ, UPT ;  /* 0x000000ff2d00728c */ /* 0x000fc8000bf25270 */
[----:B------:R-:W-:-:S09]  /*2c00*/  UISETP.NE.OR UP1, UPT, UR8, 0x1, UP1 ;  /* 0x000000010800788c */ /* 0x000fd20008f25670 */
[----:B------:R-:W-:Y:S05]  /*2c10*/  BRA.U UP1, `(.L_x_41) ;  /* 0x0000000101b07547 */ /* 0x000fea000b800000 */
[----:B------:R-:W-:Y:S01]  /*2c20*/  UMOV UR4, 0x400 ;  /* 0x0000040000047882 */ /* 0x000fe20000000000 */
[----:B------:R-:W-:Y:S01]  /*2c30*/  HFMA2 R3, -RZ, RZ, 0, 5.9604644775390625e-08 ;  /* 0x00000001ff037431 */ /* 0x000fe200000001ff */
[----:B------:R-:W-:Y:S01]  /*2c40*/  ULEA UR45, UR45, UR4, 0x18 ;  /* 0x000000042d2d7291 */ /* 0x000fe2000f8ec0ff */
[----:B------:R-:W-:Y:S01]  /*2c50*/  ISETP.NE.AND P0, PT, R2, RZ, PT ;  /* 0x000000ff0200720c */ /* 0x000fe20003f05270 */
[----:B------:R-:W-:Y:S02]  /*2c60*/  IMAD.MOV.U32 R8, RZ, RZ, RZ ;  /* 0x000000ffff087224 */ /* 0x000fe400078e00ff */
[----:B------:R-:W-:Y:S02]  /*2c70*/  UIADD3 UR6, UPT, UPT, UR45, 0xd8, URZ ;  /* 0x000000d82d067890 */ /* 0x000fe4000fffe0ff */
[----:B------:R-:W-:Y:S02]  /*2c80*/  UIADD3 UR7, UPT, UPT, UR45, 0xd0, URZ ;  /* 0x000000d02d077890 */ /* 0x000fe4000fffe0ff */
[----:B------:R-:W-:-:S12]  /*2c90*/  UPRMT UR6, URZ, 0x654, UR6 ;  /* 0x00000654ff067896 */ /* 0x000fd80008000006 */
.L_x_44:
[----:B------:R-:W-:Y:S01]  /*2ca0*/  SHF.L.U32 R7, R3, 0x1f, RZ ;  /* 0x0000001f03077819 */ /* 0x000fe200000006ff */
[----:B------:R-:W-:Y:S02]  /*2cb0*/  IMAD.U32 R9, RZ, RZ, UR7 ;  /* 0x00000007ff097e24 */ /* 0x000fe4000f8e00ff */
[----:B------:R-:W-:Y:S01]  /*2cc0*/  @!P0 IMAD.MOV.U32 R5, RZ, RZ, 0x10 ;  /* 0x00000010ff058424 */ /* 0x000fe200078e00ff */
[----:B------:R-:W1:Y:S02]  /*2cd0*/  SYNCS.PHASECHK.TRANS64.TRYWAIT P1, [UR45+0xd8], R7 ;  /* 0x0000d807ff0075a7 */ /* 0x000e64000802112d */
[----:B------:R-:W-:-:S04]  /*2ce0*/  PRMT R9, R2, 0x654, R9 ;  /* 0x0000065402097816 */ /* 0x000fc80000000009 */
[----:B------:R-:W-:Y:S01]  /*2cf0*/  SEL R0, R9, R0, !P0 ;  /* 0x0000000009007207 */ /* 0x000fe20004000000 */
[----:B-1----:R-:W-:Y:S06]  /*2d00*/  @!P1 BRA `(.L_x_42) ;  /* 0x00000058007c9947 */ /* 0x002fec0003800000 */
.L_x_146:
[----:B------:R-:W-:Y:S01]  /*2d10*/  UIADD3 UR4, UPT, UPT, UR45, 0x110, URZ ;  /* 0x000001102d047890 */ /* 0x000fe2000fffe0ff */
[----:B------:R2:W-:Y:S01]  /*2d20*/  @!P0 SYNCS.ARRIVE.TRANS64.RED RZ, [R0+URZ], R5 ;  /* 0x0000000500ff89a7 */ /* 0x0005e200080004ff */
[----:B------:R-:W-:Y:S01]  /*2d30*/  UIADD3 UR5, UPT, UPT, UR45, 0xd0, URZ ;  /* 0x000000d02d057890 */ /* 0x000fe2000fffe0ff */
[----:B------:R-:W-:-:S08]  /*2d40*/  LOP3.LUT R3, R3, 0x1, RZ, 0x3c, !PT ;  /* 0x0000000103037812 */ /* 0x000fd000078e3cff */
[----:B------:R-:W-:Y:S06]  /*2d50*/  UGETNEXTWORKID.BROADCAST [UR4], [UR5] ;  /* 0x00000000040073ca */ /* 0x000fec0008000100 */
[----:B--2---:R-:W-:-:S04]  /*2d60*/  SHF.L.U32 R5, R8, 0x1f, RZ ;  /* 0x0000001f08057819 */ /* 0x004fc800000006ff */
[----:B------:R-:W2:Y:S02]  /*2d70*/  SYNCS.PHASECHK.TRANS64.TRYWAIT P1, [UR45+0xd0], R5 ;  /* 0x0000d005ff0075a7 */ /* 0x000ea4000802112d */
[----:B--2---:R-:W-:Y:S05]  /*2d80*/  @!P1 BRA `(.L_x_43) ;  /* 0x0000005800749947 */ /* 0x004fea0003800000 */
.L_x_148:
[----:B-1----:R-:W1:Y:S01]  /*2d90*/  LDS.128 R4, [UR45+0x110] ;  /* 0x0001102dff047984 */ /* 0x002e620008000c00 */
[----:B------:R-:W-:Y:S01]  /*2da0*/  LOP3.LUT R8, R8, 0x1, RZ, 0x3c, !PT ;  /* 0x0000000108087812 */ /* 0x000fe200078e3cff */
[----:B------:R-:W-:Y:S01]  /*2db0*/  @!PT LDS RZ, [RZ] ;  /* 0x00000000fffff984 */ /* 0x000fe20000000800 */
[----:B------:R-:W-:Y:S01]  /*2dc0*/  @!PT LDS RZ, [RZ] ;  /* 0x00000000fffff984 */ /* 0x000fe20000000800 */
[----:B------:R-:W-:Y:S01]  /*2dd0*/  @!PT LDS RZ, [RZ] ;  /* 0x00000000fffff984 */ /* 0x000fe20000000800 */
[----:B------:R-:W-:Y:S01]  /*2de0*/  @!PT LDS RZ, [RZ] ;  /* 0x00000000fffff984 */ /* 0x000fe20000000800 */
[----:B------:R2:W-:Y:S06]  /*2df0*/  MEMBAR.ALL.CTA ;  /* 0x0000000000007992 */ /* 0x0005ec0000008000 */
[----:B--2---:R-:W2:Y:S02]  /*2e00*/  FENCE.VIEW.ASYNC.S ;  /* 0x00000000000073c6 */ /* 0x004ea40000000000 */
[----:B--2---:R-:W-:Y:S01]  /*2e10*/  SYNCS.ARRIVE.TRANS64.RED.A1T0 RZ, [UR6], RZ ;  /* 0x000000ffffff79a7 */ /* 0x004fe20008100406 */
[----:B-1----:R-:W-:-:S13]  /*2e20*/  LOP3.LUT P1, RZ, R6, 0x1, RZ, 0xc0, !PT ;  /* 0x0000000106ff7812 */ /* 0x002fda000782c0ff */
[----:B------:R-:W-:Y:S05]  /*2e30*/  @P1 BRA `(.L_x_44) ;  /* 0xfffffffc00981947 */ /* 0x000fea000383ffff */
[----:B------:R-:W-:-:S04]  /*2e40*/  SHF.L.U32 R0, R3, 0x1f, RZ ;  /* 0x0000001f03007819 */ /* 0x000fc800000006ff */
[----:B------:R-:W1:Y:S02]  /*2e50*/  SYNCS.PHASECHK.TRANS64 P0, [UR45+0xd8], R0 ;  /* 0x0000d800ff0075a7 */ /* 0x000e64000800102d */
[----:B-1----:R-:W-:Y:S05]  /*2e60*/  @P0 EXIT ;  /* 0x000000000000094d */ /* 0x002fea0003800000 */
[----:B------:R-:W-:-:S07]  /*2e70*/  MOV R0, UR45 ;  /* 0x0000002d00007c02 */ /* 0x000fce0008000f00 */
.L_x_45:
[----:B-1----:R-:W-:-:S04]  /*2e80*/  SHF.L.U32 R5, R3, 0x1f, RZ ;  /* 0x0000001f03057819 */ /* 0x002fc800000006ff */
[----:B------:R1:W2:Y:S03]  /*2e90*/  SYNCS.PHASECHK.TRANS64.TRYWAIT P0, [R0+URZ+0xd8], R5 ;  /* 0x0000d805000075a7 */ /* 0x0002a600080011ff */
[----:B--2---:R-:W-:Y:S05]  /*2ea0*/  @!P0 NANOSLEEP.SYNCS 0x989680 ;  /* 0x009896800000895d */ /* 0x004fea0003900000 */
[----:B------:R-:W2:Y:S02]  /*2eb0*/  @!P0 SYNCS.PHASECHK.TRANS64 P0, [R0+URZ+0xd8], R5 ;  /* 0x0000d805000085a7 */ /* 0x000ea400080010ff */
[----:B--2---:R-:W-:Y:S05]  /*2ec0*/  @P0 EXIT ;  /* 0x000000000000094d */ /* 0x004fea0003800000 */
[----:B------:R-:W-:Y:S05]  /*2ed0*/  BRA `(.L_x_45) ;  /* 0xfffffffc00e87947 */ /* 0x000fea000383ffff */
.L_x_41:
[----:B------:R-:W-:-:S09]  /*2ee0*/  UISETP.NE.AND UP1, UPT, UR8, URZ, UPT ;  /* 0x000000ff0800728c */ /* 0x000fd2000bf25270 */
[----:B------:R-:W-:Y:S05]  /*2ef0*/  BRA.U UP1, `(.L_x_46) ;  /* 0x0000000d01787547 */ /* 0x000fea000b800000 */
[----:B------:R-:W-:Y:S01]  /*2f00*/  UMOV UR4, 0x40 ;  /* 0x0000004000047882 */ /* 0x000fe20000000000 */
[----:B------:R-:W-:Y:S01]  /*2f10*/  NOP ;  /* 0x0000000000007918 */ /* 0x000fe20000000000 */
[----:B------:R-:W-:Y:S01]  /*2f20*/  ULEA UR4, UR45, UR4, 0x18 ;  /* 0x000000042d047291 */ /* 0x000fe2000f8ec0ff */
[----:B------:R-:W-:Y:S02]  /*2f30*/  UMOV UR5, 0x400 ;  /* 0x0000040000057882 */ /* 0x000fe40000000000 */
[----:B------:R-:W-:-:S06]  /*2f40*/  ULEA UR45, UR45, UR5, 0x18 ;  /* 0x000000052d2d7291 */ /* 0x000fcc000f8ec0ff */
[----:B------:R-:W1:Y:S02]  /*2f50*/  LDS.U8 R0, [UR4+0x1c] ;  /* 0x00001c04ff007984 */ /* 0x000e640008000000 */
[----:B-1----:R-:W-:-:S13]  /*2f60*/  ISETP.NE.AND P0, PT, R0, RZ, PT ;  /* 0x000000ff0000720c */ /* 0x002fda0003f05270 */
[----:B------:R-:W-:Y:S05]  /*2f70*/  @P0 BRA `(.L_x_47) ;  /* 0x0000000000580947 */ /* 0x000fea0003800000 */
[----:B------:R-:W-:-:S13]  /*2f80*/  ELECT P0, URZ, PT ;  /* 0x0000000000ff782f */ /* 0x000fda0003800000 */
[----:B------:R-:W-:Y:S05]  /*2f90*/  @!P0 BRA `(.L_x_48) ;  /* 0x0000000000608947 */ /* 0x000fea0003800000 */
[----:B------:R-:W-:Y:S01]  /*2fa0*/  UMOV UR5, 0x10 ;  /* 0x0000001000057882 */ /* 0x000fe20000000000 */
[----:B------:R-:W-:Y:S01]  /*2fb0*/  HFMA2 R0, -RZ, RZ, 0, 5.9604644775390625e-08 ;  /* 0x00000001ff007431 */ /* 0x000fe200000001ff */
[----:B------:R-:W-:-:S03]  /*2fc0*/  MOV R2, 0xffff ;  /* 0x0000ffff00027802 */ /* 0x000fc60000000f00 */
[----:B------:R-:W-:Y:S04]  /*2fd0*/  DEPBAR.LE SB1, 0x36 ;  /* 0x00009d800000791a */ /* 0x000fe80000000000 */
[----:B------:R-:W1:Y:S02]  /*2fe0*/  UTCATOMSWS.FIND_AND_SET.ALIGN UP0, UR5, UR5 ;  /* 0x00000005000575e3 */ /* 0x000e640008000800 */
[----:B-1----:R-:W-:Y:S01]  /*2ff0*/  MOV R3, UR5 ;  /* 0x0000000500037c02 */ /* 0x002fe20008000f00 */
[----:B------:R-:W-:Y:S06]  /*3000*/  BRA.U UP0, `(.L_x_49) ;  /* 0x0000000100187547 */ /* 0x000fec000b800000 */
.L_x_50:
[----:B------:R-:W-:Y:S05]  /*3010*/  NANOSLEEP 0x64 ;  /* 0x000000640000795d */ /* 0x000fea0003800000 */
[----:B------:R-:W-:-:S05]  /*3020*/  UMOV UR5, 0x10 ;  /* 0x0000001000057882 */ /* 0x000fca0000000000 */
[----:B------:R-:W-:Y:S04]  /*3030*/  DEPBAR.LE SB1, 0x36 ;  /* 0x00009d800000791a */ /* 0x000fe80000000000 */
[----:B------:R-:W1:Y:S02]  /*3040*/  UTCATOMSWS.FIND_AND_SET.ALIGN UP0, UR5, UR5 ;  /* 0x00000005000575e3 */ /* 0x000e640008000800 */
[----:B-1----:R-:W-:Y:S01]  /*3050*/  MOV R3, UR5 ;  /* 0x0000000500037c02 */ /* 0x002fe20008000f00 */
[----:B------:R-:W-:Y:S05]  /*3060*/  BRA.U !UP0, `(.L_x_50) ;  /* 0xfffffffd08e87547 */ /* 0x000fea000b83ffff */
.L_x_49:
[-C--:B------:R-:W-:Y:S02]  /*3070*/  SHF.L.U32 R2, R2, R3.reuse, RZ ;  /* 0x0000000302027219 */ /* 0x080fe400000006ff */
[----:B------:R-:W-:Y:S01]  /*3080*/  SHF.L.U32 R0, R0, R3, RZ ;  /* 0x0000000300007219 */ /* 0x000fe200000006ff */
[----:B------:R-:W-:Y:S02]  /*3090*/  IMAD.SHL.U32 R3, R3, 0x20, RZ ;  /* 0x0000002003037824 */ /* 0x000fe400078e00ff */
[----:B------:R1:W-:Y:S04]  /*30a0*/  ATOMS.OR RZ, [UR4+0x14], R2 ;  /* 0x00001402ffff798c */ /* 0x0003e8000b000004 */
[----:B------:R1:W-:Y:S04]  /*30b0*/  ATOMS.OR RZ, [UR4+0x18], R0 ;  /* 0x00001800ffff798c */ /* 0x0003e8000b000004 */
[----:B------:R1:W-:Y:S01]  /*30c0*/  STS [UR45+0x120], R3 ;  /* 0x00012003ff007988 */ /* 0x0003e2000800082d */
[----:B------:R-:W-:Y:S05]  /*30d0*/  BRA `(.L_x_48) ;  /* 0x0000000000107947 */ /* 0x000fea0003800000 */
.L_x_47:
[----:B------:R-:W-:Y:S02]  /*30e0*/  MOV R0, 0xffffffff ;  /* 0xffffffff00007802 */ /* 0x000fe40000000f00 */
[----:B------:R-:W-:-:S03]  /*30f0*/  MOV R2, 0x3120 ;  /* 0x0000312000027802 */ /* 0x000fc60000000f00 */
[----:B------:R1:W-:Y:S04]  /*3100*/  STS [UR45+0x120], R0 ;  /* 0x00012000ff007988 */ /* 0x0003e8000800082d */
[----:B-1-3-5:R-:W-:Y:S05]  /*3110*/  CALL.REL.NOINC `($__internal_1_$__cuda_sm10x_tcgen05_guardrail_trap_phase_invalid_during_alloc) ;  /* 0x0000005c00847944 */ /* 0x02afea0003c00000 */
.L_x_48:
[----:B------:R-:W-:Y:S05]  /*3120*/  WARPSYNC.ALL ;  /* 0x0000000000007948 */ /* 0x000fea0003800000 */
[----:B------:R-:W2:Y:S01]  /*3130*/  S2UR UR6, SR_CgaCtaId ;  /* 0x00000000000679c3 */ /* 0x000ea20000008800 */
[----:B------:R-:W-:Y:S01]  /*3140*/  UMOV UR4, 0x400 ;  /* 0x0000040000047882 */ /* 0x000fe20000000000 */
[----:B------:R-:W-:-:S06]  /*3150*/  NOP ;  /* 0x0000000000007918 */ /* 0x000fcc0000000000 */
[----:B------:R-:W-:Y:S06]  /*3160*/  BAR.ARV 0x6, 0xa0 ;  /* 0x0182800000007b1d */ /* 0x000fec0000002000 */
[----:B------:R-:W-:Y:S01]  /*3170*/  IMAD.MOV.U32 R8, RZ, RZ, 0x1 ;  /* 0x00000001ff087424 */ /* 0x000fe200078e00ff */
[----:B------:R-:W-:Y:S01]  /*3180*/  UMOV UR15, URZ ;  /* 0x000000ff000f7c82 */ /* 0x000fe20008000000 */
[----:B------:R-:W-:Y:S01]  /*3190*/  UMOV UR14, URZ ;  /* 0x000000ff000e7c82 */ /* 0x000fe20008000000 */
[----:B------:R-:W-:Y:S01]  /*31a0*/  UMOV UR24, 0x0 ;  /* 0x0000000000187882 */ /* 0x000fe20000000000 */
[----:B------:R-:W-:Y:S01]  /*31b0*/  UMOV UR25, 0x4200010 ;  /* 0x0420001000197882 */ /* 0x000fe20000000000 */
[----:B------:R-:W-:Y:S01]  /*31c0*/  UMOV UR22, 0x0 ;  /* 0x0000000000167882 */ /* 0x000fe20000000000 */
[----:B------:R-:W-:Y:S01]  /*31d0*/  UMOV UR23, 0x4200010 ;  /* 0x0420001000177882 */ /* 0x000fe20000000000 */
[----:B------:R-:W-:Y:S01]  /*31e0*/  UMOV UR20, 0x0 ;  /* 0x0000000000147882 */ /* 0x000fe20000000000 */
[----:B------:R-:W-:Y:S01]  /*31f0*/  UMOV UR21, 0x4200010 ;  /* 0x0420001000157882 */ /* 0x000fe20000000000 */
[----:B------:R-:W-:Y:S01]  /*3200*/  UMOV UR18, 0x0 ;  /* 0x0000000000127882 */ /* 0x000fe20000000000 */
[----:B--2---:R-:W-:Y:S01]  /*3210*/  ULEA UR6, UR6, UR4, 0x18 ;  /* 0x0000000406067291 */ /* 0x004fe2000f8ec0ff */
[----:B------:R-:W2:Y:S03]  /*3220*/  LDCU.64 UR4, c[0x0][0x388] ;  /* 0x00007100ff0477ac */ /* 0x000ea60008000a00 */
[----:B------:R-:W-:-:S02]  /*3230*/  UIADD3 UR9, UPT, UPT, UR6, 0x4400, URZ ;  /* 0x0000440006097890 */ /* 0x000fc4000fffe0ff */
[----:B------:R-:W-:-:S03]  /*3240*/  UIADD3 UR10, UPT, UPT, UR6, 0x14400, URZ ;  /* 0x00014400060a7890 */ /* 0x000fc6000fffe0ff */
[----:B------:R-:W1:Y:S01]  /*3250*/  LDS R9, [UR6+0x120] ;  /* 0x00012006ff097984 */ /* 0x000e620008000800 */
[----:B------:R-:W-:Y:S02]  /*3260*/  USHF.R.U32.HI UR9, URZ, 0x4, UR9 ;  /* 0x00000004ff097899 */ /* 0x000fe40008011609 */
[----:B------:R-:W-:Y:S02]  /*3270*/  USHF.R.U32.HI UR10, URZ, 0x4, UR10 ;  /* 0x00000004ff0a7899 */ /* 0x000fe4000801160a */
[----:B------:R-:W-:Y:S02]  /*3280*/  ULOP3.LUT UR9, UR9, 0x3fff, URZ, 0xc0, !UPT ;  /* 0x00003fff09097892 */ /* 0x000fe4000f8ec0ff */
[----:B------:R-:W-:Y:S02]  /*3290*/  ULOP3.LUT UR10, UR10, 0x3fff, URZ, 0xc0, !UPT ;  /* 0x00003fff0a0a7892 */ /* 0x000fe4000f8ec0ff */
[----:B------:R-:W-:Y:S02]  /*32a0*/  ULOP3.LUT UR9, UR9, 0x10000, URZ, 0xfc, !UPT ;  /* 0x0001000009097892 */ /* 0x000fe4000f8efcff */
[----:B--2---:R-:W-:-:S02]  /*32b0*/  UIADD3 UR7, UPT, UPT, UR4, 0x3f, URZ ;  /* 0x0000003f04077890 */ /* 0x004fc4000fffe0ff */
[----:B------:R-:W-:Y:S02]  /*32c0*/  ULOP3.LUT UR10, UR10, 0x10000, URZ, 0xfc, !UPT ;  /* 0x000100000a0a7892 */ /* 0x000fe4000f8efcff */
[----:B------:R-:W-:Y:S01]  /*32d0*/  USHF.R.S32.HI UR4, URZ, 0x1f, UR7 ;  /* 0x0000001fff047899 */ /* 0x000fe20008011407 */
[----:B------:R-:W-:-:S03]  /*32e0*/  UMOV UR19, 0x4200010 ;  /* 0x0420001000137882 */ /* 0x000fc60000000000 */
[----:B------:R-:W-:-:S04]  /*32f0*/  ULEA.HI UR7, UR4, UR7, URZ, 0x6 ;  /* 0x0000000704077291 */ /* 0x000fc8000f8f30ff */
[----:B------:R-:W-:-:S03]  /*3300*/  USHF.R.S32.HI UR7, URZ, 0x6, UR7 ;  /* 0x00000006ff077899 */ /* 0x000fc60008011407 */
[----:B------:R-:W2:Y:S01]  /*3310*/  LDCU UR4, c[0x0][0x390] ;  /* 0x00007200ff0477ac */ /* 0x000ea20008000800 */
[----:B------:R-:W-:Y:S02]  /*3320*/  UIMAD UR7, UR7, UR5, URZ ;  /* 0x00000005070772a4 */ /* 0x000fe4000f8e02ff */
[----:B------:R-:W-:-:S04]  /*3330*/  UIADD3 UR5, UPT, UPT, UR6, 0xd8, URZ ;  /* 0x000000d806057890 */ /* 0x000fc8000fffe0ff */
[----:B------:R-:W-:Y:S01]  /*3340*/  UPRMT UR5, URZ, 0x654, UR5 ;  /* 0x00000654ff057896 */ /* 0x000fe20008000005 */
[C---:B-1----:R-:W-:Y:S01]  /*3350*/  VIADD R3, R9.reuse, 0x80 ;  /* 0x0000008009037836 */ /* 0x042fe20000000000 */
[----:B------:R-:W-:Y:S01]  /*3360*/  LOP3.LUT R2, R9, 0xffff, RZ, 0xc0, !PT ;  /* 0x0000ffff09027812 */ /* 0x000fe200078ec0ff */
[----:B--2---:R-:W-:-:S03]  /*3370*/  UIMAD UR4, UR7, UR4, URZ ;  /* 0x00000004070472a4 */ /* 0x004fc6000f8e02ff */
[----:B------:R-:W-:Y:S01]  /*3380*/  LOP3.LUT R3, R3, 0xffff, RZ, 0xc0, !PT ;  /* 0x0000ffff03037812 */ /* 0x000fe200078ec0ff */
[----:B------:R-:W-:-:S04]  /*3390*/  UIADD3 UR16, UPT, UPT, UR4, -0x1, URZ ;  /* 0xffffffff04107890 */ /* 0x000fc8000fffe0ff */
[----:B------:R1:W-:Y:S01]  /*33a0*/  STL.64 [R1], R2 ;  /* 0x0000000201007387 */ /* 0x0003e20000100a00 */
[----:B------:R-:W-:Y:S01]  /*33b0*/  UISETP.GE.AND UP2, UPT, UR4, 0x1, UPT ;  /* 0x000000010400788c */ /* 0x000fe2000bf46270 */
[----:B-1----:R-:W-:-:S10]  /*33c0*/  CS2R R2, SRZ ;  /* 0x0000000000027805 */ /* 0x002fd4000001ff00 */
.L_x_57:
[----:B-1----:R-:W-:-:S04]  /*33d0*/  SHF.L.U32 R5, R3, 0x1f, RZ ;  /* 0x0000001f03057819 */ /* 0x002fc800000006ff */
[----:B------:R-:W1:Y:S02]  /*33e0*/  SYNCS.PHASECHK.TRANS64.TRYWAIT P0, [UR6+0xd0], R5 ;  /* 0x0000d005ff0075a7 */ /* 0x000e640008001106 */
[----:B-12-4-:R-:W-:Y:S05]  /*33f0*/  @!P0 BRA `(.L_x_51) ;  /* 0x0000005000f08947 */ /* 0x016fea0003800000 */
.L_x_150:
[----:B-1----:R-:W1:Y:S01]  /*3400*/  LDS.128 R4, [UR6+0x110] ;  /* 0x00011006ff047984 */ /* 0x002e620008000c00 */
[----:B------:R-:W-:Y:S01]  /*3410*/  ULEA UR8, UR15, UR6, 0x3 ;  /* 0x000000060f087291 */ /* 0x000fe2000f8e18ff */
[----:B------:R-:W-:Y:S01]  /*3420*/  SHF.L.U32 R0, R8, 0x1f, RZ ;  /* 0x0000001f08007819 */ /* 0x000fe200000006ff */
[----:B------:R-:W-:Y:S01]  /*3430*/  @!PT LDS RZ, [RZ] ;  /* 0x00000000fffff984 */ /* 0x000fe20000000800 */
[----:B------:R-:W-:Y:S01]  /*3440*/  @!PT LDS RZ, [RZ] ;  /* 0x00000000fffff984 */ /* 0x000fe20000000800 */
[----:B------:R-:W-:Y:S01]  /*3450*/  @!PT LDS RZ, [RZ] ;  /* 0x00000000fffff984 */ /* 0x000fe20000000800 */
[----:B------:R-:W-:Y:S01]  /*3460*/  @!PT LDS RZ, [RZ] ;  /* 0x00000000fffff984 */ /* 0x000fe20000000800 */
[----:B------:R2:W-:Y:S06]  /*3470*/  MEMBAR.ALL.CTA ;  /* 0x0000000000007992 */ /* 0x0005ec0000008000 */
[----:B--2---:R-:W2:Y:S02]  /*3480*/  FENCE.VIEW.ASYNC.S ;  /* 0x00000000000073c6 */ /* 0x004ea40000000000 */
[----:B--2---:R-:W-:Y:S01]  /*3490*/  SYNCS.ARRIVE.TRANS64.RED.A1T0 RZ, [UR5], RZ ;  /* 0x000000ffffff79a7 */ /* 0x004fe20008100405 */
[----:B------:R-:W2:Y:S01]  /*34a0*/  SYNCS.PHASECHK.TRANS64.TRYWAIT P0, [UR8+0xf0], R0 ;  /* 0x0000f000ff0075a7 */ /* 0x000ea20008001108 */
[----:B-1----:R-:W-:Y:S01]  /*34b0*/  LOP3.LUT P3, RZ, R6, 0x1, RZ, 0xc0, !PT ;  /* 0x0000000106ff7812 */ /* 0x002fe2000786c0ff */
[----:B--2---:R-:W-:-:S12]  /*34c0*/  @!P0 BRA `(.L_x_52) ;  /* 0x0000005000d48947 */ /* 0x004fd80003800000 */
.L_x_152:
[----:B------:R-:W-:Y:S05]  /*34d0*/  BRA.U !UP2, `(.L_x_53) ;  /* 0x000000010af07547 */ /* 0x000fea000b800000 */
[----:B-1----:R-:W-:Y:S01]  /*34e0*/  IMAD.U32 R0, RZ, RZ, UR15 ;  /* 0x0000000fff007e24 */ /* 0x002fe2000f8e00ff */
[----:B------:R-:W-:-:S04]  /*34f0*/  ULEA UR4, UR14, UR6, 0x3 ;  /* 0x000000060e047291 */ /* 0x000fc8000f8e18ff */
[----:B------:R-:W-:Y:S02]  /*3500*/  LEA R4, R0, R1, 0x2 ;  /* 0x0000000100047211 */ /* 0x000fe400078e10ff */
[----:B------:R-:W-:-:S04]  /*3510*/  SHF.L.U32 R0, R2, 0x1f, RZ ;  /* 0x0000001f02007819 */ /* 0x000fc800000006ff */
[----:B------:R-:W5:Y:S01]  /*3520*/  LDL R4, [R4] ;  /* 0x0000000004047983 */ /* 0x000f620000100800 */
[----:B------:R1:W2:Y:S01]  /*3530*/  SYNCS.PHASECHK.TRANS64.TRYWAIT P2, [UR4], R0 ;  /* 0x00000000ff0075a7 */ /* 0x0002a20008041104 */
[----:B------:R-:W-:Y:S01]  /*3540*/  UPLOP3.LUT UP3, UPT, UPT, UPT, UPT, 0x40, 0x4 ;  /* 0x000000000004789c */ /* 0x000fe20003f6e870 */
[----:B------:R-:W-:Y:S01]  /*3550*/  UMOV UR13, UR16 ;  /* 0x00000010000d7c82 */ /* 0x000fe20008000000 */
[----:B------:R-:W-:-:S09]  /*3560*/  UMOV UR12, UR14 ;  /* 0x0000000e000c7c82 */ /* 0x000fd20008000000 */
.L_x_56:
[----:B----4-:R-:W-:Y:S01]  /*3570*/  ULEA UR7, UR12, UR6, 0x3 ;  /* 0x000000060c077291 */ /* 0x010fe2000f8e18ff */
[----:B-12---:R-:W-:Y:S11]  /*3580*/  @P2 BRA `(.L_x_54) ;  /* 0x00000000000c2947 */ /* 0x006ff60003800000 */
[----:B------:R-:W-:Y:S04]  /*3590*/  SHF.L.U32 R5, R2, 0x1f, RZ ;  /* 0x0000001f02057819 */ /* 0x000fe800000006ff */
[----:B------:R-:W2:Y:S02]  /*35a0*/  SYNCS.PHASECHK.TRANS64.TRYWAIT P0, [UR7], R5 ;  /* 0x00000005ff0075a7 */ /* 0x000ea40008001107 */
[----:B--2---:R-:W-:Y:S05]  /*35b0*/  @!P0 BRA `(.L_x_55) ;  /* 0x0000005000b08947 */ /* 0x004fea0003800000 */
.L_x_54:
[----:B------:R-:W-:Y:S01]  /*35c0*/  UISETP.NE.AND UP0, UPT, UR13, URZ, UPT ;  /* 0x000000ff0d00728c */ /* 0x000fe2000bf05270 */
[----:B------:R-:W-:Y:S01]  /*35d0*/  PLOP3.LUT P2, PT, PT, PT, PT, 0x80, 0x8 ;  /* 0x000000000008781c */ /* 0x000fe20003f4f070 */
[----:B------:R-:W-:Y:S01]  /*35e0*/  UIADD3 UR14, UPT, UPT, UR12, 0x1, URZ ;  /* 0x000000010c0e7890 */ /* 0x000fe2000fffe0ff */
[----:B------:R-:W-:Y:S03]  /*35f0*/  ELECT P1, URZ, PT ;  /* 0x0000000000ff782f */ /* 0x000fe60003820000 */
[----:B------:R-:W-:Y:S01]  /*3600*/  UISETP.NE.AND UP1, UPT, UR14, 0x8, UPT ;  /* 0x000000080e00788c */ /* 0x000fe2000bf25270 */
[----:B------:R-:W-:Y:S01]  /*3610*/  PLOP3.LUT P0, PT, PT, PT, UP0, 0x80, 0x8 ;  /* 0x000000000008781c */ /* 0x000fe20003f0f008 */
[----:B------:R-:W-:Y:S02]  /*3620*/  ULEA UR26, UR12, UR10, 0xa ;  /* 0x0000000a0c1a7291 */ /* 0x000fe4000f8e50ff */
[----:B------:R-:W-:Y:S02]  /*3630*/  USEL UR11, URZ, 0x1, UP1 ;  /* 0x00000001ff0b7887 */ /* 0x000fe40008800000 */
[----:B------:R-:W-:Y:S02]  /*3640*/  USEL UR14, UR14, URZ, UP1 ;  /* 0x000000ff0e0e7287 */ /* 0x000fe40008800000 */
[----:B------:R-:W-:Y:S02]  /*3650*/  ULEA UR28, UR12, UR9, 0x9 ;  /* 0x000000090c1c7291 */ /* 0x000fe4000f8e48ff */
[----:B------:R-:W-:Y:S01]  /*3660*/  @UP0 ULEA UR4, UR14, UR6, 0x3 ;  /* 0x000000060e040291 */ /* 0x000fe2000f8e18ff */
[----:B------:R-:W-:Y:S01]  /*3670*/  LOP3.LUT R2, R2, UR11, RZ, 0x3c, !PT ;  /* 0x0000000b02027c12 */ /* 0x000fe2000f8e3cff */
[----:B------:R-:W-:Y:S02]  /*3680*/  UIADD3 UR36, UPT, UPT, UR26, 0x2, URZ ;  /* 0x000000021a247890 */ /* 0x000fe4000fffe0ff */
[----:B------:R-:W-:Y:S01]  /*3690*/  UIADD3 UR34, UPT, UPT, UR28, 0x2, URZ ;  /* 0x000000021c227890 */ /* 0x000fe2000fffe0ff */
[----:B-1----:R-:W-:Y:S01]  /*36a0*/  @P0 SHF.L.U32 R0, R2, 0x1f, RZ ;  /* 0x0000001f02000819 */ /* 0x002fe200000006ff */
[----:B------:R-:W-:Y:S02]  /*36b0*/  UIADD3 UR32, UPT, UPT, UR26, 0x4, URZ ;  /* 0x000000041a207890 */ /* 0x000fe4000fffe0ff */
[----:B------:R-:W-:Y:S01]  /*36c0*/  UIADD3 UR30, UPT, UPT, UR28, 0x4, URZ ;  /* 0x000000041c1e7890 */ /* 0x000fe2000fffe0ff */
[----:B------:R4:W1:Y:S01]  /*36d0*/  @P0 SYNCS.PHASECHK.TRANS64.TRYWAIT P2, [UR4], R0 ;  /* 0x00000000ff0005a7 */ /* 0x0008620008041104 */
[----:B------:R-:W-:Y:S02]  /*36e0*/  ELECT P0, URZ, PT ;  /* 0x0000000000ff782f */ /* 0x000fe40003800000 */
[C---:B-----5:R-:W-:Y:S01]  /*36f0*/  @P1 R2UR.BROADCAST UR4, R4.reuse ;  /* 0x00000000040412ca */ /* 0x060fe200008e0000 */
[----:B------:R-:W-:Y:S10]  /*3700*/  UIADD3 UR7, UPT, UPT, UR7, 0x40, URZ ;  /* 0x0000004007077890 */ /* 0x000ff4000fffe0ff */
[C---:B------:R-:W-:Y:S02]  /*3710*/  @P0 R2UR.BROADCAST UR11, R4.reuse ;  /* 0x00000000040b02ca */ /* 0x040fe400008e0000 */
[----:B------:R-:W-:Y:S01]  /*3720*/  ELECT P0, URZ, PT ;  /* 0x0000000000ff782f */ /* 0x000fe20003800000 */
[----:B------:R-:W-:Y:S01]  /*3730*/  UMOV UR27, 0x40004040 ;  /* 0x40004040001b7882 */ /* 0x000fe20000000000 */
[----:B------:R-:W-:Y:S01]  /*3740*/  UMOV UR29, 0x40004040 ;  /* 0x40004040001d7882 */ /* 0x000fe20000000000 */
[----:B------:R-:W-:Y:S01]  /*3750*/  UMOV UR37, 0x40004040 ;  /* 0x4000404000257882 */ /* 0x000fe20000000000 */
[----:B------:R-:W-:Y:S01]  /*3760*/  UMOV UR35, 0x40004040 ;  /* 0x4000404000237882 */ /* 0x000fe20000000000 */
[----:B------:R-:W-:Y:S01]  /*3770*/  UMOV UR33, 0x40004040 ;  /* 0x4000404000217882 */ /* 0x000fe20000000000 */
[----:B------:R-:W-:Y:S01]  /*3780*/  UMOV UR31, 0x40004040 ;  /* 0x40004040001f7882 */ /* 0x000fe20000000000 */
[----:B------:R-:W-:Y:S01]  /*3790*/  UMOV UR12, UR14 ;  /* 0x0000000e000c7c82 */ /* 0x000fe20008000000 */
[----:B------:R2:W-:Y:S01]  /*37a0*/  UTCHMMA gdesc[UR28], gdesc[UR26], tmem[UR4], tmem[UR24], idesc[UR25], UP3 ;  /* 0x00ff181a1c0075ea */ /* 0x0005e20009800004 */
[----:B------:R-:W-:Y:S02]  /*37b0*/  UPLOP3.LUT UP3, UPT, UPT, UPT, UPT, 0x80, 0x8 ;  /* 0x000000000008789c */ /* 0x000fe40003f6f070 */
[----:B------:R3:W-:Y:S01]  /*37c0*/  UTCHMMA gdesc[UR34], gdesc[UR36], tmem[UR11], tmem[UR22], idesc[UR23], UPT ;  /* 0x00ff1624220075ea */ /* 0x0007e2000b80000b */
[----:B--2---:R-:W-:Y:S01]  /*37d0*/  UIADD3 UR26, UPT, UPT, UR26, 0x6, URZ ;  /* 0x000000061a1a7890 */ /* 0x004fe2000fffe0ff */
[C---:B------:R-:W-:Y:S02]  /*37e0*/  @P0 R2UR.BROADCAST UR4, R4.reuse ;  /* 0x00000000040402ca */ /* 0x040fe400008e0000 */
[----:B------:R-:W-:Y:S11]  /*37f0*/  ELECT P0, URZ, PT ;  /* 0x0000000000ff782f */ /* 0x000ff60003800000 */
[----:B------:R-:W-:Y:S02]  /*3800*/  @!UPT UIADD3 URZ, UPT, UPT, URZ, URZ, URZ ;  /* 0x000000fffffff290 */ /* 0x000fe4000fffe0ff */
[----:B---3--:R-:W-:Y:S01]  /*3810*/  @P0 R2UR.BROADCAST UR11, R4 ;  /* 0x00000000040b02ca */ /* 0x008fe200008e0000 */
[----:B------:R-:W-:Y:S01]  /*3820*/  UIADD3 UR28, UPT, UPT, UR28, 0x6, URZ ;  /* 0x000000061c1c7890 */ /* 0x000fe2000fffe0ff */
[----:B------:R2:W-:Y:S11]  /*3830*/  UTCHMMA gdesc[UR30], gdesc[UR32], tmem[UR4], tmem[UR20], idesc[UR21], UPT ;  /* 0x00ff14201e0075ea */ /* 0x0005f6000b800004 */
[----:B------:R4:W-:Y:S01]  /*3840*/  UTCHMMA gdesc[UR28], gdesc[UR26], tmem[UR11], tmem[UR18], idesc[UR19], UPT ;  /* 0x00ff121a1c0075ea */ /* 0x0009e2000b80000b */
[----:B------:R4:W-:Y:S01]  /*3850*/  UTCBAR [UR7], URZ ;  /* 0x000000ff070073e9 */ /* 0x0009e200080000ff */
[----:B--2---:R-:W-:Y:S02]  /*3860*/  UIADD3 UR4, UPT, UPT, UR13, 0x1, URZ ;  /* 0x000000010d047890 */ /* 0x004fe4000fffe0ff */
[----:B------:R-:W-:Y:S02]  /*3870*/  UIADD3 UR13, UPT, UPT, UR13, -0x1, URZ ;  /* 0xffffffff0d0d7890 */ /* 0x000fe4000fffe0ff */
[----:B------:R-:W-:Y:S09]  /*3880*/  UISETP.GT.U32.AND UP0, UPT, UR4, 0x1, UPT ;  /* 0x000000010400788c */ /* 0x000ff2000bf04070 */
[----:B------:R-:W-:Y:S05]  /*3890*/  BRA.U UP0, `(.L_x_56) ;  /* 0xfffffffd00347547 */ /* 0x000fea000b83ffff */
.L_x_53:
[----:B------:R-:W-:Y:S01]  /*38a0*/  UIADD3 UR15, UPT, UPT, UR15, 0x1, URZ ;  /* 0x000000010f0f7890 */ /* 0x000fe2000fffe0ff */
[----:B------:R-:W-:Y:S01]  /*38b0*/  LOP3.LUT R3, R3, 0x1, RZ, 0x3c, !PT ;  /* 0x0000000103037812 */ /* 0x000fe200078e3cff */
[----:B------:R-:W-:Y:S02]  /*38c0*/  UIADD3 UR8, UPT, UPT, UR8, 0xe0, URZ ;  /* 0x000000e008087890 */ /* 0x000fe4000fffe0ff */
[----:B------:R-:W-:-:S04]  /*38d0*/  UISETP.NE.AND UP0, UPT, UR15, 0x2, UPT ;  /* 0x000000020f00788c */ /* 0x000fc8000bf05270 */
[----:B------:R-:W-:Y:S02]  /*38e0*/  USEL UR4, URZ, 0x1, UP0 ;  /* 0x00000001ff047887 */ /* 0x000fe40008000000 */
[----:B------:R-:W-:Y:S01]  /*38f0*/  USEL UR15, UR15, URZ, UP0 ;  /* 0x000000ff0f0f7287 */ /* 0x000fe20008000000 */
[----:B------:R2:W-:Y:S03]  /*3900*/  UTCBAR [UR8], URZ ;  /* 0x000000ff080073e9 */ /* 0x0005e600080000ff */
[----:B------:R-:W-:Y:S01]  /*3910*/  LOP3.LUT R8, R8, UR4, RZ, 0x3c, !PT ;  /* 0x0000000408087c12 */ /* 0x000fe2000f8e3cff */
[----:B------:R-:W-:Y:S07]  /*3920*/  @P3 BRA `(.L_x_57) ;  /* 0xfffffff800a83947 */ /* 0x000fee000383ffff */
[----:B------:R-:W3:Y:S01]  /*3930*/  S2UR UR4, SR_CgaCtaId ;  /* 0x00000000000479c3 */ /* 0x000ee20000008800 */
[----:B------:R-:W-:Y:S01]  /*3940*/  ELECT P0, URZ, PT ;  /* 0x0000000000ff782f */ /* 0x000fe20003800000 */
[----:B-1--4-:R-:W-:Y:S01]  /*3950*/  IMAD.MOV.U32 R0, RZ, RZ, 0x1 ;  /* 0x00000001ff007424 */ /* 0x012fe200078e00ff */
[----:B------:R-:W-:Y:S01]  /*3960*/  UIADD3 UR6, UPT, UPT, UR6, 0xf0, URZ ;  /* 0x000000f006067890 */ /* 0x000fe2000fffe0ff */
[----:B------:R-:W-:Y:S01]  /*3970*/  SHF.L.U32 R3, R8, 0x1f, RZ ;  /* 0x0000001f08037819 */ /* 0x000fe200000006ff */
[----:B------:R-:W-:-:S03]  /*3980*/  UMOV UR5, 0x40 ;  /* 0x0000004000057882 */ /* 0x000fc60000000000 */
[----:B------:R-:W-:Y:S01]  /*3990*/  UVIRTCOUNT.DEALLOC.SMPOOL 0x80 ;  /* 0x000000800000784c */ /* 0x000fe20000000000 */
[----:B---3--:R-:W-:Y:S02]  /*39a0*/  ULEA UR4, UR4, UR5, 0x18 ;  /* 0x0000000504047291 */ /* 0x008fe4000f8ec0ff */
[----:B------:R-:W-:-:S07]  /*39b0*/  ULEA UR5, UR15, UR6, 0x3 ;  /* 0x000000060f057291 */ /* 0x000fce000f8e18ff */
[----:B------:R1:W-:Y:S02]  /*39c0*/  @P0 STS.U8 [UR4+0x1c], R0 ;  /* 0x00001c00ff000988 */ /* 0x0003e40008000004 */
[----:B------:R-:W3:Y:S02]  /*39d0*/  SYNCS.PHASECHK.TRANS64.TRYWAIT P0, [UR5], R3 ;  /* 0x00000003ff0075a7 */ /* 0x000ee40008001105 */
[----:B-1-3--:R-:W-:Y:S05]  /*39e0*/  @!P0 BRA `(.L_x_58) ;  /* 0x0000004c00bc8947 */ /* 0x00afea0003800000 */
.L_x_155:
[----:B------:R-:W-:-:S04]  /*39f0*/  UIADD3 UR7, UPT, UPT, UR15, 0x1, URZ ;  /* 0x000000010f077890 */ /* 0x000fc8000fffe0ff */
[----:B------:R-:W-:-:S04]  /*3a00*/  UISETP.NE.AND UP0, UPT, UR7, 0x2, UPT ;  /* 0x000000020700788c */ /* 0x000fc8000bf05270 */
[----:B------:R-:W-:Y:S02]  /*3a10*/  USEL UR5, URZ, 0x1, UP0 ;  /* 0x00000001ff057887 */ /* 0x000fe40008000000 */
[----:B------:R-:W-:-:S04]  /*3a20*/  USEL UR7, UR7, URZ, UP0 ;  /* 0x000000ff07077287 */ /* 0x000fc80008000000 */
[----:B------:R-:W-:Y:S01]  /*3a30*/  ULEA UR7, UR7, UR6, 0x3 ;  /* 0x0000000607077291 */ /* 0x000fe2000f8e18ff */
[----:B-1----:R-:W-:-:S04]  /*3a40*/  LOP3.LUT R3, R8, UR5, RZ, 0x3c, !PT ;  /* 0x0000000508037c12 */ /* 0x002fc8000f8e3cff */
[----:B------:R-:W-:-:S04]  /*3a50*/  SHF.L.U32 R3, R3, 0x1f, RZ ;  /* 0x0000001f03037819 */ /* 0x000fc800000006ff */
[----:B------:R-:W1:Y:S02]  /*3a60*/  SYNCS.PHASECHK.TRANS64.TRYWAIT P0, [UR7], R3 ;  /* 0x00000003ff0075a7 */ /* 0x000e640008001107 */
[----:B-1----:R-:W-:Y:S05]  /*3a70*/  @!P0 BRA `(.L_x_59) ;  /* 0x0000004c00b08947 */ /* 0x002fea0003800000 */
.L_x_157:
[----:B------:R-:W-:Y:S01]  /*3a80*/  NOP ;  /* 0x0000000000007918 */ /* 0x000fe20000000000 */
[----:B-1----:R-:W1:Y:S01]  /*3a90*/  LDS R0, [UR4+0x14] ;  /* 0x00001404ff007984 */ /* 0x002e620008000800 */
[----:B------:R-:W-:Y:S01]  /*3aa0*/  LOP3.LUT R2, R9, 0xffff, RZ, 0xc0, !PT ;  /* 0x0000ffff09027812 */ /* 0x000fe200078ec0ff */
[----:B------:R-:W-:Y:S02]  /*3ab0*/  IMAD.MOV.U32 R3, RZ, RZ, 0xffff ;  /* 0x0000ffffff037424 */ /* 0x000fe400078e00ff */
[----:B------:R-:W-:Y:S01]  /*3ac0*/  IMAD.MOV.U32 R5, RZ, RZ, 0x1 ;  /* 0x00000001ff057424 */ /* 0x000fe200078e00ff */
[----:B------:R-:W-:-:S04]  /*3ad0*/  SHF.R.U32.HI R2, RZ, 0x5, R2 ;  /* 0x00000005ff027819 */ /* 0x000fc80000011602 */
[-C--:B------:R-:W-:Y:S02]  /*3ae0*/  SHF.L.U32 R3, R3, R2.reuse, RZ ;  /* 0x0000000203037219 */ /* 0x080fe400000006ff */
[----:B------:R-:W-:Y:S02]  /*3af0*/  SHF.L.U32 R5, R5, R2, RZ ;  /* 0x0000000205057219 */ /* 0x000fe400000006ff */
[----:B-1----:R-:W-:-:S04]  /*3b00*/  LOP3.LUT R0, R0, R3, RZ, 0xc0, !PT ;  /* 0x0000000300007212 */ /* 0x002fc800078ec0ff */
[----:B------:R-:W-:-:S13]  /*3b10*/  ISETP.NE.AND P0, PT, R0, R3, PT ;  /* 0x000000030000720c */ /* 0x000fda0003f05270 */
[----:B------:R-:W-:Y:S05]  /*3b20*/  @P0 BRA `(.L_x_60) ;  /* 0x00000000005c0947 */ /* 0x000fea0003800000 */
[----:B------:R-:W1:Y:S02]  /*3b30*/  LDS R0, [UR4+0x18] ;  /* 0x00001804ff007984 */ /* 0x000e640008000800 */
[----:B-1----:R-:W-:-:S04]  /*3b40*/  LOP3.LUT R0, R0, R5, RZ, 0xc0, !PT ;  /* 0x0000000500007212 */ /* 0x002fc800078ec0ff */
[----:B------:R-:W-:-:S13]  /*3b50*/  ISETP.NE.AND P0, PT, R0, R5, PT ;  /* 0x000000050000720c */ /* 0x000fda0003f05270 */
[----:B------:R-:W-:Y:S05]  /*3b60*/  @P0 BRA `(.L_x_61) ;  /* 0x0000000000400947 */ /* 0x000fea0003800000 */
[----:B--2---:R-:W-:Y:S01]  /*3b70*/  R2UR UR8, R3 ;  /* 0x00000000030872ca */ /* 0x004fe200000e0000 */
[----:B------:R-:W1:Y:S01]  /*3b80*/  S2R R2, SR_LANEID ;  /* 0x0000000000027919 */ /* 0x000e620000000000 */
[----:B------:R-:W-:Y:S01]  /*3b90*/  LOP3.LUT R5, RZ, R5, RZ, 0x33, !PT ;  /* 0x00000005ff057212 */ /* 0x000fe200078e33ff */
[----:B------:R-:W-:Y:S02]  /*3ba0*/  VOTEU.ANY UR7, UPT, PT ;  /* 0x0000000000077886 */ /* 0x000fe400038e0100 */
[----:B------:R-:W-:Y:S01]  /*3bb0*/  UFLO.U32 UR7, UR7 ;  /* 0x00000007000772bd */ /* 0x000fe200080e0000 */
[----:B------:R-:W2:Y:S07]  /*3bc0*/  REDUX UR5, R5 ;  /* 0x00000000050573c4 */ /* 0x000eae0000000000 */
[----:B------:R-:W-:-:S06]  /*3bd0*/  ULOP3.LUT UR8, URZ, UR8, URZ, 0x33, !UPT ;  /* 0x00000008ff087292 */ /* 0x000fcc000f8e33ff */
[----:B------:R-:W-:-:S04]  /*3be0*/  IMAD.U32 R0, RZ, RZ, UR8 ;  /* 0x00000008ff007e24 */ /* 0x000fc8000f8e00ff */
[----:B------:R-:W3:Y:S02]  /*3bf0*/  REDUX UR6, R0 ;  /* 0x00000000000673c4 */ /* 0x000ee40000000000 */
[----:B------:R4:W-:Y:S01]  /*3c00*/  UTCATOMSWS.AND URZ, UR8 ;  /* 0x0000000800ff79e3 */ /* 0x0009e20008000000 */
[----:B-1----:R-:W-:Y:S01]  /*3c10*/  ISETP.EQ.U32.AND P0, PT, R2, UR7, PT ;  /* 0x0000000702007c0c */ /* 0x002fe2000bf02070 */
[----:B--2---:R-:W-:Y:S02]  /*3c20*/  IMAD.U32 R2, RZ, RZ, UR5 ;  /* 0x00000005ff027e24 */ /* 0x004fe4000f8e00ff */
[----:B---3--:R-:W-:-:S10]  /*3c30*/  IMAD.U32 R3, RZ, RZ, UR6 ;  /* 0x00000006ff037e24 */ /* 0x008fd4000f8e00ff */
[----:B------:R4:W-:Y:S04]  /*3c40*/  @P0 ATOMS.AND RZ, [UR4+0x14], R3 ;  /* 0x00001403ffff098c */ /* 0x0009e8000a800004 */
[----:B------:R4:W-:Y:S01]  /*3c50*/  @P0 ATOMS.AND RZ, [UR4+0x18], R2 ;  /* 0x00001802ffff098c */ /* 0x0009e2000a800004 */
[----:B------:R-:W-:Y:S05]  /*3c60*/  BRA `(.L_x_62) ;  /* 0x0000000000147947 */ /* 0x000fea0003800000 */
.L_x_61:
[----:B------:R-:W-:Y:S02]  /*3c70*/  MOV R2, 0x3c90 ;  /* 0x00003c9000027802 */ /* 0x000fe40000000f00 */
[----:B--2--5:R-:W-:Y:S05]  /*3c80*/  CALL.REL.NOINC `($__internal_0_$__cuda_sm10x_tcgen05_guardrail_trap_col_being_dealloced_not_returned_by_alloc) ;  /* 0x00000050009c7944 */ /* 0x024fea0003c00000 */
[----:B------:R-:W-:Y:S05]  /*3c90*/  BRA `(.L_x_62) ;  /* 0x0000000000087947 */ /* 0x000fea0003800000 */
.L_x_60:
[----:B------:R-:W-:Y:S02]  /*3ca0*/  MOV R2, 0x3cc0 ;  /* 0x00003cc000027802 */ /* 0x000fe40000000f00 */
[----:B--2--5:R-:W-:Y:S05]  /*3cb0*/  CALL.REL.NOINC `($__internal_2_$__cuda_sm10x_tcgen05_guardrail_trap_unallocated_columns_being_dealloced) ;  /* 0x0000005000a87944 */ /* 0x024fea0003c00000 */
.L_x_62:
[----:B------:R-:W-:Y:S01]  /*3cc0*/  NOP ;  /* 0x0000000000007918 */ /* 0x000fe20000000000 */
[----:B----4-:R-:W-:Y:S05]  /*3cd0*/  EXIT ;  /* 0x000000000000794d */ /* 0x010fea0003800000 */
.L_x_46:
[----:B------:R-:W-:-:S09]  /*3ce0*/  UISETP.NE.OR UP2, UPT, UR8, 0x3, !UP2 ;  /* 0x000000030800788c */ /* 0x000fd2000d745670 */
[----:B------:R-:W-:Y:S05]  /*3cf0*/  BRA.U UP2, `(.L_x_63) ;  /* 0x0000001102607547 */ /* 0x000fea000b800000 */
[----:B-----5:R-:W1:Y:S01]  /*3d00*/  LDC.64 R32, c[0x0][0x988] ;  /* 0x00026200ff207b82 */ /* 0x020e620000000a00 */
[----:B------:R-:W2:Y:S01]  /*3d10*/  LDCU.64 UR8, c[0x0][0x888] ;  /* 0x00011100ff0877ac */ /* 0x000ea20008000a00 */
[----:B------:R-:W-:Y:S02]  /*3d20*/  IMAD.MOV.U32 R36, RZ, RZ, 0x1 ;  /* 0x00000001ff247424 */ /* 0x000fe400078e00ff */
[----:B------:R-:W-:Y:S01]  /*3d30*/  IMAD.MOV.U32 R34, RZ, RZ, RZ ;  /* 0x000000ffff227224 */ /* 0x000fe200078e00ff */
[----:B------:R-:W4:Y:S03]  /*3d40*/  LDCU.64 UR4, c[0x0][0x890] ;  /* 0x00011200ff0477ac */ /* 0x000f260008000a00 */
[----:B------:R-:W3:Y:S01]  /*3d50*/  LDC.64 R24, c[0x0][0x980] ;  /* 0x00026000ff187b82 */ /* 0x000ee20000000a00 */
[----:B------:R-:W-:Y:S01]  /*3d60*/  UMOV UR22, 0x400 ;  /* 0x0000040000167882 */ /* 0x000fe20000000000 */
[----:B------:R-:W-:-:S02]  /*3d70*/  UPLOP3.LUT UP1, UPT, UPT, UPT, UPT, 0x40, 0x4 ;  /* 0x000000000004789c */ /* 0x000fc40003f2e870 */
[----:B------:R-:W-:-:S04]  /*3d80*/  ULEA UR22, UR45, UR22, 0x18 ;  /* 0x000000162d167291 */ /* 0x000fc8000f8ec0ff */
[----:B------:R-:W3:Y:S01]  /*3d90*/  LDC R0, c[0x0][0xb30] ;  /* 0x0002cc00ff007b82 */ /* 0x000ee20000000800 */
[----:B------:R-:W-:Y:S02]  /*3da0*/  UIADD3 UR23, UPT, UPT, UR22, 0x98, URZ ;  /* 0x0000009816177890 */ /* 0x000fe4000fffe0ff */
[----:B------:R-:W-:Y:S02]  /*3db0*/  UIADD3 UR33, UPT, UPT, UR22, 0x80, URZ ;  /* 0x0000008016217890 */ /* 0x000fe4000fffe0ff */
[----:B------:R-:W-:Y:S02]  /*3dc0*/  UIADD3 UR25, UPT, UPT, UR22, 0x88, URZ ;  /* 0x0000008816197890 */ /* 0x000fe4000fffe0ff */
[----:B--2---:R-:W-:Y:S01]  /*3dd0*/  UISETP.NE.U32.AND UP4, UPT, UR8, URZ, UPT ;  /* 0x000000ff0800728c */ /* 0x004fe2000bf85070 */
[----:B------:R-:W2:Y:S01]  /*3de0*/  LDC R27, c[0x0][0x370] ;  /* 0x0000dc00ff1b7b82 */ /* 0x000ea20000000800 */
[C---:B-1----:R-:W-:Y:S01]  /*3df0*/  ISETP.NE.AND P0, PT, R33.reuse, 0x1, PT ;  /* 0x000000012100780c */ /* 0x042fe20003f05270 */
[----:B----4-:R-:W-:Y:S01]  /*3e00*/  UISETP.NE.U32.AND UP5, UPT, UR4, URZ, UPT ;  /* 0x000000ff0400728c */ /* 0x010fe2000bfa5070 */
[----:B------:R-:W-:Y:S01]  /*3e10*/  R2UR UR7, R33 ;  /* 0x00000000210772ca */ /* 0x000fe200000e0000 */
[----:B------:R-:W-:Y:S01]  /*3e20*/  UIADD3 UR15, UPT, UPT, UR22, 0xd8, URZ ;  /* 0x000000d8160f7890 */ /* 0x000fe2000fffe0ff */
[----:B------:R-:W-:Y:S01]  /*3e30*/  IMAD.MOV.U32 R33, RZ, RZ, 0x1000 ;  /* 0x00001000ff217424 */ /* 0x000fe200078e00ff */
[----:B------:R-:W-:-:S02]  /*3e40*/  UIADD3 UR17, UPT, UPT, UR22, 0x90, URZ ;  /* 0x0000009016117890 */ /* 0x000fc4000fffe0ff */
[----:B------:R-:W1:Y:S01]  /*3e50*/  LDC R2, c[0x0][0xb0c] ;  /* 0x0002c300ff027b82 */ /* 0x000e620000000800 */
[----:B---3--:R-:W-:Y:S01]  /*3e60*/  R2UR UR14, R24 ;  /* 0x00000000180e72ca */ /* 0x008fe200000e0000 */
[----:B------:R-:W-:Y:S02]  /*3e70*/  UPRMT UR23, UR45, 0x654, UR23 ;  /* 0x000006542d177896 */ /* 0x000fe40008000017 */
[----:B------:R-:W-:Y:S02]  /*3e80*/  UPRMT UR31, UR45, 0x654, UR33 ;  /* 0x000006542d1f7896 */ /* 0x000fe40008000021 */
[----:B------:R-:W-:Y:S02]  /*3e90*/  UPRMT UR30, UR45, 0x654, UR25 ;  /* 0x000006542d1e7896 */ /* 0x000fe40008000019 */
[----:B------:R-:W3:Y:S01]  /*3ea0*/  LDC R17, c[0x0][0xb20] ;  /* 0x0002c800ff117b82 */ /* 0x000ee20000000800 */
[----:B------:R-:W-:Y:S01]  /*3eb0*/  ISETP.NE.AND P1, PT, R0, 0x1, PT ;  /* 0x000000010000780c */ /* 0x000fe20003f25270 */
[----:B------:R-:W-:-:S02]  /*3ec0*/  UISETP.NE.AND.EX UP4, UPT, UR9, URZ, UPT, UP4 ;  /* 0x000000ff0900728c */ /* 0x000fc4000bf85340 */
[----:B------:R-:W-:Y:S02]  /*3ed0*/  UPRMT UR15, URZ, 0x654, UR15 ;  /* 0x00000654ff0f7896 */ /* 0x000fe4000800000f */
[----:B------:R-:W-:Y:S02]  /*3ee0*/  UPRMT UR45, UR45, 0x654, UR17 ;  /* 0x000006542d2d7896 */ /* 0x000fe40008000011 */
[----:B------:R-:W4:Y:S01]  /*3ef0*/  LDC.64 R38, c[0x0][0x348] ;  /* 0x0000d200ff267b82 */ /* 0x000f220000000a00 */
[----:B------:R-:W-:Y:S01]  /*3f00*/  UISETP.NE.AND.EX UP5, UPT, UR5, URZ, UPT, UP5 ;  /* 0x000000ff0500728c */ /* 0x000fe2000bfa5350 */
[----:B------:R-:W-:-:S06]  /*3f10*/  VOTEU.ANY UP3, P0 ;  /* 0x0000000000ff7886 */ /* 0x000fcc0000060100 */
[----:B------:R-:W1:Y:S08]  /*3f20*/  LDC.64 R20, c[0x0][0xb10] ;  /* 0x0002c400ff147b82 */ /* 0x000e700000000a00 */
[----:B------:R-:W1:Y:S08]  /*3f30*/  LDC.64 R6, c[0x0][0xb18] ;  /* 0x0002c600ff067b82 */ /* 0x000e700000000a00 */
[----:B------:R-:W1:Y:S08]  /*3f40*/  LDC.64 R4, c[0x0][0xb28] ;  /* 0x0002ca00ff047b82 */ /* 0x000e700000000a00 */
[----:B------:R-:W1:Y:S08]  /*3f50*/  LDC.64 R22, c[0x0][0x990] ;  /* 0x00026400ff167b82 */ /* 0x000e700000000a00 */
[----:B--23--:R-:W1:Y:S02]  /*3f60*/  LDC R18, c[0x0][0x374] ;  /* 0x0000dd00ff127b82 */ /* 0x00ce640000000800 */
.L_x_74:
[----:B------:R-:W-:Y:S04]  /*3f70*/  SHF.L.U32 R3, R34, 0x1f, RZ ;  /* 0x0000001f22037819 */ /* 0x000fe800000006ff */
[----:B--2---:R-:W2:Y:S02]  /*3f80*/  SYNCS.PHASECHK.TRANS64.TRYWAIT P0, [UR22+0xd0], R3 ;  /* 0x0000d003ff0075a7 */ /* 0x004ea40008001116 */
[----:B--2---:R-:W-:Y:S05]  /*3f90*/  @!P0 BRA `(.L_x_64) ;  /* 0x0000004800808947 */ /* 0x004fea0003800000 */
.L_x_159:
[----:B------:R-:W3:Y:S01]  /*3fa0*/  LDS.128 R28, [UR22+0x110] ;  /* 0x00011016ff1c7984 */ /* 0x000ee20008000c00 */
[----:B------:R-:W-:Y:S01]  /*3fb0*/  ISETP.GE.AND P0, PT, R26, 0x1, PT ;  /* 0x000000011a00780c */ /* 0x000fe20003f06270 */
[----:B------:R-:W-:Y:S01]  /*3fc0*/  @!PT LDS RZ, [RZ] ;  /* 0x00000000fffff984 */ /* 0x000fe20000000800 */
[----:B------:R-:W-:Y:S01]  /*3fd0*/  @!PT LDS RZ, [RZ] ;  /* 0x00000000fffff984 */ /* 0x000fe20000000800 */
[----:B------:R-:W-:Y:S01]  /*3fe0*/  @!PT LDS RZ, [RZ] ;  /* 0x00000000fffff984 */ /* 0x000fe20000000800 */
[----:B------:R-:W-:Y:S01]  /*3ff0*/  @!PT LDS RZ, [RZ] ;  /* 0x00000000fffff984 */ /* 0x000fe20000000800 */
[----:B------:R5:W-:Y:S06]  /*4000*/  MEMBAR.ALL.CTA ;  /* 0x0000000000007992 */ /* 0x000bec0000008000 */
[----:B-----5:R-:W5:Y:S02]  /*4010*/  FENCE.VIEW.ASYNC.S ;  /* 0x00000000000073c6 */ /* 0x020f640000000000 */
[----:B-----5:R-:W-:Y:S01]  /*4020*/  SYNCS.ARRIVE.TRANS64.RED.A1T0 RZ, [UR15], RZ ;  /* 0x000000ffffff79a7 */ /* 0x020fe2000810040f */
[----:B---3--:R-:W-:Y:S11]  /*4030*/  LOP3.LUT P3, RZ, R30, 0x1, RZ, 0xc0, !PT ;  /* 0x000000011eff7812 */ /* 0x008ff6000786c0ff */
[----:B------:R-:W-:Y:S02]  /*4040*/  @!UPT UIADD3 URZ, UPT, UPT, URZ, URZ, URZ ;  /* 0x000000fffffff290 */ /* 0x000fe4000fffe0ff */
[----:B------:R-:W-:Y:S02]  /*4050*/  @P3 MOV R13, R28 ;  /* 0x0000001c000d3202 */ /* 0x000fe40000000f00 */
[----:B------:R-:W-:Y:S01]  /*4060*/  @P3 LOP3.LUT R8, R29, 0xffff, RZ, 0xc0, !PT ;  /* 0x0000ffff1d083812 */ /* 0x000fe200078ec0ff */
[----:B------:R-:W-:Y:S06]  /*4070*/  @!P0 BRA `(.L_x_65) ;  /* 0x0000000000a48947 */ /* 0x000fec0003800000 */
[----:B-1----:R-:W-:Y:S01]  /*4080*/  IMAD.HI.U32 R42, R18, R7, RZ ;  /* 0x00000007122a7227 */ /* 0x002fe200078e00ff */
[----:B------:R-:W-:Y:S02]  /*4090*/  ISETP.NE.AND P0, PT, R6, 0x1, PT ;  /* 0x000000010600780c */ /* 0x000fe40003f05270 */
[----:B------:R-:W-:Y:S01]  /*40a0*/  ISETP.NE.AND P2, PT, R26, 0x1, PT ;  /* 0x000000011a00780c */ /* 0x000fe20003f45270 */
[-C--:B------:R-:W-:Y:S01]  /*40b0*/  IMAD.HI.U32 R40, R27, R20.reuse, RZ ;  /* 0x000000141b287227 */ /* 0x080fe200078e00ff */
[----:B------:R-:W-:Y:S02]  /*40c0*/  SHF.R.U32.HI R37, RZ, R17, R42 ;  /* 0x00000011ff257219 */ /* 0x000fe4000001162a */
[----:B------:R-:W-:Y:S01]  /*40d0*/  ISETP.NE.AND P4, PT, R2, 0x1, PT ;  /* 0x000000010200780c */ /* 0x000fe20003f85270 */
[----:B------:R-:W-:Y:S01]  /*40e0*/  IMAD.HI.U32 R46, R8, R7, RZ ;  /* 0x00000007082e7227 */ /* 0x000fe200078e00ff */
[----:B------:R-:W-:Y:S02]  /*40f0*/  SHF.R.U32.HI R40, RZ, R21, R40 ;  /* 0x00000015ff287219 */ /* 0x000fe40000011628 */
[----:B--2---:R-:W-:Y:S01]  /*4100*/  SEL R3, R18, R37, !P0 ;  /* 0x0000002512037207 */ /* 0x004fe20004000000 */
[----:B------:R-:W-:Y:S01]  /*4110*/  IMAD.HI.U32 R42, R13, R20, RZ ;  /* 0x000000140d2a7227 */ /* 0x000fe200078e00ff */
[----:B------:R-:W-:Y:S02]  /*4120*/  SEL R11, R27, R40, !P4 ;  /* 0x000000281b0b7207 */ /* 0x000fe40006000000 */
[----:B------:R-:W-:Y:S01]  /*4130*/  SHF.R.U32.HI R37, RZ, R17, R46 ;  /* 0x00000011ff257219 */ /* 0x000fe2000001162e */
[-C--:B------:R-:W-:Y:S01]  /*4140*/  IMAD.HI.U32 R44, R3, R4.reuse, RZ ;  /* 0x00000004032c7227 */ /* 0x080fe200078e00ff */
[----:B------:R-:W-:Y:S02]  /*4150*/  SHF.R.U32.HI R42, RZ, R21, R42 ;  /* 0x00000015ff2a7219 */ /* 0x000fe4000001162a */
[----:B------:R-:W-:Y:S01]  /*4160*/  SEL R9, R8, R37, !P0 ;  /* 0x0000002508097207 */ /* 0x000fe20004000000 */
[-C--:B------:R-:W-:Y:S01]  /*4170*/  IMAD.HI.U32 R40, R11, R4.reuse, RZ ;  /* 0x000000040b287227 */ /* 0x080fe200078e00ff */
[-C--:B------:R-:W-:Y:S03]  /*4180*/  @P2 SHF.R.U32.HI R3, RZ, R5.reuse, R44 ;  /* 0x00000005ff032219 */ /* 0x080fe6000001162c */
[----:B------:R-:W-:Y:S01]  /*4190*/  IMAD.HI.U32 R14, R9, R4, RZ ;  /* 0x00000004090e7227 */ /* 0x000fe200078e00ff */
[----:B------:R-:W-:Y:S03]  /*41a0*/  @P2 SHF.R.U32.HI R11, RZ, R5, R40 ;  /* 0x00000005ff0b2219 */ /* 0x000fe60000011628 */
[C---:B------:R-:W-:Y:S01]  /*41b0*/  IMAD R10, R26.reuse, R3, RZ ;  /* 0x000000031a0a7224 */ /* 0x040fe200078e02ff */
[----:B------:R-:W-:Y:S01]  /*41c0*/  SEL R3, R13, R42, !P4 ;  /* 0x0000002a0d037207 */ /* 0x000fe20006000000 */
[C---:B------:R-:W-:Y:S01]  /*41d0*/  IMAD R12, R26.reuse, R11, RZ ;  /* 0x0000000b1a0c7224 */ /* 0x040fe200078e02ff */
[-C--:B------:R-:W-:Y:S02]  /*41e0*/  SHF.R.U32.HI R14, RZ, R5.reuse, R14 ;  /* 0x00000005ff0e7219 */ /* 0x080fe4000001160e */
[C---:B------:R-:W-:Y:S02]  /*41f0*/  ISETP.GE.AND P0, PT, R9.reuse, R10, PT ;  /* 0x0000000a0900720c */ /* 0x040fe40003f06270 */
[----:B------:R-:W-:Y:S02]  /*4200*/  SEL R15, R9, R14, !P2 ;  /* 0x0000000e090f7207 */ /* 0x000fe40005000000 */
[C---:B------:R-:W-:Y:S03]  /*4210*/  ISETP.GE.OR P0, PT, R3.reuse, R12, P0 ;  /* 0x0000000c0300720c */ /* 0x040fe60000706670 */
[----:B------:R-:W-:Y:S04]  /*4220*/  IMAD.MOV R14, RZ, RZ, -R15 ;  /* 0x000000ffff0e7224 */ /* 0x000fe800078e0a0f */
[----:B------:R-:W-:Y:S06]  /*4230*/  IMAD R14, R26, R14, R9 ;  /* 0x0000000e1a0e7224 */ /* 0x000fec00078e0209 */
[C---:B------:R-:W-:Y:S05]  /*4240*/  @!P0 IMAD.HI.U32 R10, R3.reuse, R4, RZ ;  /* 0x00000004030a8227 */ /* 0x040fea00078e00ff */
[----:B------:R-:W-:Y:S04]  /*4250*/  @!P0 SHF.R.U32.HI R10, RZ, R5, R10 ;  /* 0x00000005ff0a8219 */ /* 0x000fe8000001160a */
[----:B------:R-:W-:Y:S01]  /*4260*/  @!P0 SEL R0, R3, R10, !P2 ;  /* 0x0000000a03008207 */ /* 0x000fe20005000000 */
[----:B------:R-:W-:Y:S03]  /*4270*/  IMAD.MOV R10, RZ, RZ, -R3 ;  /* 0x000000ffff0a7224 */ /* 0x000fe600078e0a03 */
[----:B------:R-:W-:Y:S01]  /*4280*/  @!P0 IADD3 R15, PT, PT, R15, -R0, RZ ;  /* 0x800000000f0f8210 */ /* 0x000fe20007ffe0ff */
[----:B------:R-:W-:Y:S01]  /*4290*/  @!P0 IMAD R0, R11, R14, R0 ;  /* 0x0000000e0b008224 */ /* 0x000fe200078e0200 */
[----:B------:R-:W-:Y:S01]  /*42a0*/  IADD3 R11, PT, PT, -R9, RZ, RZ ;  /* 0x000000ff090b7210 */ /* 0x000fe20007ffe1ff */
[----:B------:R-:W-:Y:S02]  /*42b0*/  IMAD R13, R2, R10, R13 ;  /* 0x0000000a020d7224 */ /* 0x000fe400078e020d */
[----:B------:R-:W-:Y:S02]  /*42c0*/  @!P0 IMAD R9, R15, R26, R3 ;  /* 0x0000001a0f098224 */ /* 0x000fe400078e0203 */
[----:B------:R-:W-:Y:S02]  /*42d0*/  @!P0 IMAD.MOV.U32 R3, RZ, RZ, R0 ;  /* 0x000000ffff038224 */ /* 0x000fe400078e0000 */
[----:B------:R-:W-:Y:S02]  /*42e0*/  IMAD R8, R6, R11, R8 ;  /* 0x0000000b06087224 */ /* 0x000fe400078e0208 */
[----:B------:R-:W-:Y:S02]  /*42f0*/  IMAD R13, R3, R2, R13 ;  /* 0x00000002030d7224 */ /* 0x000fe400078e020d */
[----:B------:R-:W-:Y:S02]  /*4300*/  IMAD R8, R9, R6, R8 ;  /* 0x0000000609087224 */ /* 0x000fe400078e0208 */
.L_x_65:
[----:B------:R-:W-:Y:S05]  /*4310*/  BRA.U UP1, `(.L_x_66) ;  /* 0x0000000101107547 */ /* 0x000fea000b800000 */
[----:B--2---:R-:W-:Y:S04]  /*4320*/  MOV R0, UR6 ;  /* 0x0000000600007c02 */ /* 0x004fe80008000f00 */
[----:B------:R-:W-:Y:S04]  /*4330*/  SHF.L.U32 R3, R0, 0x1f, RZ ;  /* 0x0000001f00037819 */ /* 0x000fe800000006ff */
[----:B------:R-:W2:Y:S02]  /*4340*/  SYNCS.PHASECHK.TRANS64.TRYWAIT P0, [UR22+0xc8], R3 ;  /* 0x0000c803ff0075a7 */ /* 0x000ea40008001116 */
[----:B--2---:R-:W-:Y:S05]  /*4350*/  @!P0 BRA `(.L_x_67) ;  /* 0x0000004400a88947 */ /* 0x004fea0003800000 */
.L_x_66:
[----:B------:R-:W-:Y:S02]  /*4360*/  R2UR UR34, R16 ;  /* 0x00000000102272ca */ /* 0x000fe400000e0000 */
[----:B------:R-:W-:Y:S02]  /*4370*/  ISETP.NE.U32.AND P0, PT, RZ, UR4, PT ;  /* 0x00000004ff007c0c */ /* 0x000fe4000bf05070 */
[----:B------:R-:W-:Y:S02]  /*4380*/  SHF.L.U32 R12, R36, 0x1f, RZ ;  /* 0x0000001f240c7819 */ /* 0x000fe400000006ff */
[----:B------:R-:W-:Y:S07]  /*4390*/  ISETP.NE.AND.EX P0, PT, RZ, UR5, PT, P0 ;  /* 0x00000005ff007c0c */ /* 0x000fee000bf05300 */
[----:B------:R-:W-:Y:S01]  /*43a0*/  USHF.L.U32 UR34, UR34, 0x7, URZ ;  /* 0x0000000722227899 */ /* 0x000fe200080006ff */
[----:B------:R-:W-:Y:S11]  /*43b0*/  BRA.U !UP5, `(.L_x_68) ;  /* 0x000000010d347547 */ /* 0x000ff6000b800000 */
[----:B------:R-:W-:Y:S01]  /*43c0*/  UPLOP3.LUT UP0, UPT, UPT, UPT, UP4, 0x80, 0x8 ;  /* 0x000000000008789c */ /* 0x000fe20003f0f040 */
[----:B--2---:R-:W-:Y:S02]  /*43d0*/  HFMA2 R0, -RZ, RZ, 0, 5.9604644775390625e-08 ;  /* 0x00000001ff007431 */ /* 0x004fe400000001ff */
[----:B------:R-:W-:Y:S03]  /*43e0*/  IMAD.MOV.U32 R63, RZ, RZ, 0x1 ;  /* 0x00000001ff3f7424 */ /* 0x000fe600078e00ff */
[----:B------:R-:W-:Y:S05]  /*43f0*/  PLOP3.LUT P2, PT, PT, PT, UP0, 0x80, 0x8 ;  /* 0x000000000008781c */ /* 0x000fea0003f4f008 */
[----:B------:R-:W2:Y:S01]  /*4400*/  @UP0 LDCU.64 UR10, c[0x0][0x888] ;  /* 0x00011100ff0a07ac */ /* 0x000ea20008000a00 */
[----:B------:R-:W-:Y:S07]  /*4410*/  @UP0 UIMAD UR8, UR57, UR4, URZ ;  /* 0x00000004390802a4 */ /* 0x000fee000f8e02ff */
[----:B------:R-:W-:Y:S01]  /*4420*/  @!P2 PRMT R63, R0, 0x7610, R63 ;  /* 0x00007610003fa816 */ /* 0x000fe2000000003f */
[----:B--2---:R-:W-:Y:S03]  /*4430*/  @UP0 UIMAD.WIDE UR10, UR8, 0x4, UR10 ;  /* 0x00000004080a08a5 */ /* 0x004fe6000f8e020a */
[----:B------:R-:W2:Y:S03]  /*4440*/  @!UP0 LDCU UR8, c[0x0][0x880] ;  /* 0x00011000ff0887ac */ /* 0x000ea60008000800 */
[----:B------:R-:W-:Y:S01]  /*4450*/  IMAD.U32 R10, RZ, RZ, UR10 ;  /* 0x0000000aff0a7e24 */ /* 0x000fe2000f8e00ff */
[----:B------:R-:W-:Y:S05]  /*4460*/  MOV R11, UR11 ;  /* 0x0000000b000b7c02 */ /* 0x000fea0008000f00 */
[----:B------:R3:W5:Y:S02]  /*4470*/  @P2 LDG.E R35, desc[UR48][R10.64] ;  /* 0x000000300a232981 */ /* 0x000764000c1e1900 */
[----:B--23--:R-:W-:Y:S07]  /*4480*/  @!P2 IMAD.U32 R35, RZ, RZ, UR8 ;  /* 0x00000008ff23ae24 */ /* 0x00cfee000f8e00ff */
.L_x_68:
[----:B-----5:R-:W-:Y:S01]  /*4490*/  @!P0 FSETP.EQ.AND P4, PT, R35, RZ, PT ;  /* 0x000000ff2300820b */ /* 0x020fe20003f82000 */
[----:B------:R-:W-:Y:S01]  /*44a0*/  @!UPT UIADD3 URZ, UPT, UPT, URZ, URZ, URZ ;  /* 0x000000fffffff290 */ /* 0x000fe2000fffe0ff */
[----:B------:R-:W-:Y:S11]  /*44b0*/  @!P0 BRA `(.L_x_69) ;  /* 0x0000000000148947 */ /* 0x000ff60003800000 */
[----:B------:R-:W-:Y:S02]  /*44c0*/  LOP3.LUT P0, RZ, R63, 0xff, RZ, 0xc0, !PT ;  /* 0x000000ff3fff7812 */ /* 0x000fe4000780c0ff */
[----:B------:R-:W-:Y:S04]  /*44d0*/  PLOP3.LUT P4, PT, PT, PT, UP0, 0x80, 0x8 ;  /* 0x000000000008781c */ /* 0x000fe80003f8f008 */
[----:B------:R-:W-:Y:S07]  /*44e0*/  PLOP3.LUT P4, PT, P4, PT, PT, 0x8, 0x80 ;  /* 0x000000000080781c */ /* 0x000fee000278e170 */
[----:B------:R-:W-:Y:S11]  /*44f0*/  @P0 FSETP.EQ.AND P4, PT, R35, RZ, PT ;  /* 0x000000ff2300020b */ /* 0x000ff60003f82000 */
[----:B------:R-:W-:Y:S02]  /*4500*/  @!UPT UIADD3 URZ, UPT, UPT, URZ, URZ, URZ ;  /* 0x000000fffffff290 */ /* 0x000fe4000fffe0ff */
.L_x_69:
[----:B------:R-:W-:Y:S01]  /*4510*/  ISETP.NE.AND P0, PT, R24, 0x1, PT ;  /* 0x000000011800780c */ /* 0x000fe20003f05270 */
[----:B------:R-:W3:Y:S01]  /*4520*/  SYNCS.PHASECHK.TRANS64.TRYWAIT P2, [UR22+0xa0], R12 ;  /* 0x0000a00cff0075a7 */ /* 0x000ee20008041116 */
[----:B------:R-:W-:Y:S04]  /*4530*/  IMAD.SHL.U32 R10, R19, 0x40, RZ ;  /* 0x00000040130a7824 */ /* 0x000fe800078e00ff */
[C---:B------:R-:W-:Y:S01]  /*4540*/  IMAD.HI.U32 R9, R10.reuse, R25, RZ ;  /* 0x000000190a097227 */ /* 0x040fe200078e00ff */
[C---:B------:R-:W-:Y:S04]  /*4550*/  R2UR UR35, R10.reuse ;  /* 0x000000000a2372ca */ /* 0x040fe800000e0000 */
[----:B------:R-:W-:Y:S04]  /*4560*/  SHF.R.U32.HI R9, RZ, R32, R9 ;  /* 0x00000020ff097219 */ /* 0x000fe80000011609 */
[----:B------:R-:W-:Y:S02]  /*4570*/  SEL R9, R10, R9, !P0 ;  /* 0x000000090a097207 */ /* 0x000fe40004000000 */
[----:B------:R-:W-:Y:S02]  /*4580*/  ELECT P0, URZ, PT ;  /* 0x0000000000ff782f */ /* 0x000fe40003800000 */
[C---:B------:R-:W-:Y:S01]  /*4590*/  R2UR UR8, R9.reuse ;  /* 0x00000000090872ca */ /* 0x040fe200000e0000 */
[C---:B-12---:R-:W-:Y:S01]  /*45a0*/  IMAD.HI.U32 R0, R9.reuse, R22, RZ ;  /* 0x0000001609007227 */ /* 0x046fe200078e00ff */
[----:B------:R-:W-:Y:S02]  /*45b0*/  PLOP3.LUT P4, PT, P4, P0, PT, 0xf2, 0x2f ;  /* 0x00000000002f781c */ /* 0x000fe40002781e72 */
[----:B------:R-:W-:Y:S01]  /*45c0*/  R2UR UR36, R9 ;  /* 0x00000000092472ca */ /* 0x000fe200000e0000 */
[----:B------:R-:W-:Y:S01]  /*45d0*/  IMAD.MOV R3, RZ, RZ, -R9 ;  /* 0x000000ffff037224 */ /* 0x000fe200078e0a09 */
[----:B------:R-:W-:Y:S04]  /*45e0*/  SHF.R.U32.HI R0, RZ, R23, R0 ;  /* 0x00000017ff007219 */ /* 0x000fe80000011600 */
[----:B------:R-:W-:Y:S02]  /*45f0*/  R2UR UR37, R0 ;  /* 0x00000000002572ca */ /* 0x000fe400000e0000 */
[----:B------:R-:W-:Y:S03]  /*4600*/  R2UR UR9, R3 ;  /* 0x00000000030972ca */ /* 0x000fe600000e0000 */
[----:B----4-:R-:W-:Y:S08]  /*4610*/  @!P4 IADD3 R9, P0, PT, R38, 0x580, RZ ;  /* 0x000005802609c810 */ /* 0x010ff00007f1e0ff */
[----:B------:R-:W-:Y:S02]  /*4620*/  USEL UR37, UR8, UR37, !UP3 ;  /* 0x0000002508257287 */ /* 0x000fe4000d800000 */
[----:B------:R-:W-:Y:S04]  /*4630*/  UIMAD UR35, UR14, UR9, UR35 ;  /* 0x000000090e2372a4 */ /* 0x000fe8000f8e0223 */
[----:B------:R-:W-:Y:S05]  /*4640*/  IMAD R0, RZ, RZ, -UR37 ;  /* 0x80000025ff007e24 */ /* 0x000fea000f8e02ff */
[----:B------:R-:W-:Y:S01]  /*4650*/  R2UR UR8, R0 ;  /* 0x00000000000872ca */ /* 0x000fe200000e0000 */
[----:B------:R-:W-:Y:S11]  /*4660*/  @!P4 IMAD.X R0, RZ, RZ, R39, P0 ;  /* 0x000000ffff00c224 */ /* 0x000ff600000e0627 */
[----:B------:R-:W-:Y:S01]  /*4670*/  @!UPT UIADD3 URZ, UPT, UPT, URZ, URZ, URZ ;  /* 0x000000fffffff290 */ /* 0x000fe2000fffe0ff */
[----:B------:R-:W-:Y:S01]  /*4680*/  UIMAD UR36, UR7, UR8, UR36 ;  /* 0x00000008072472a4 */ /* 0x000fe2000f8e0224 */
[----:B---3--:R-:W-:Y:S11]  /*4690*/  @!P2 BRA `(.L_x_70) ;  /* 0x0000004000f0a947 */ /* 0x008ff60003800000 */
.L_x_162:
[----:B------:R-:W-:Y:S01]  /*46a0*/  @!P4 R2UR UR8, R9 ;  /* 0x000000000908c2ca */ /* 0x000fe200000e0000 */
[----:B------:R-:W-:Y:S01]  /*46b0*/  VOTEU.ALL UP2, P4 ;  /* 0x0000000000ff7886 */ /* 0x000fe20002040000 */
[----:B------:R-:W-:Y:S01]  /*46c0*/  @!P4 R2UR UR9, R0 ;  /* 0x000000000009c2ca */ /* 0x000fe200000e0000 */
[----:B------:R-:W-:Y:S01]  /*46d0*/  VOTEU.ALL UP1, P4 ;  /* 0x0000000000ff7886 */ /* 0x000fe20002020000 */
[----:B------:R-:W-:Y:S01]  /*46e0*/  @!P4 IMAD.MOV.U32 R0, RZ, RZ, 0x1000 ;  /* 0x00001000ff00c424 */ /* 0x000fe200078e00ff */
[----:B------:R-:W-:Y:S01]  /*46f0*/  @!P4 IADD3 R9, P0, PT, R38, 0x580, RZ ;  /* 0x000005802609c810 */ /* 0x000fe20007f1e0ff */
[----:B------:R-:W-:Y:S07]  /*4700*/  @!UP2 UIADD3 UR32, UPT, UPT, UR22, 0x200, URZ ;  /* 0x000002001620a890 */ /* 0x000fee000fffe0ff */
[----:B------:R-:W-:Y:S02]  /*4710*/  IMAD.U32 R10, RZ, RZ, UR8 ;  /* 0x00000008ff0a7e24 */ /* 0x000fe4000f8e00ff */
[----:B------:R-:W-:Y:S01]  /*4720*/  IMAD.U32 R11, RZ, RZ, UR9 ;  /* 0x00000009ff0b7e24 */ /* 0x000fe2000f8e00ff */
[----:B------:R-:W-:Y:S02]  /*4730*/  @!UP2 UPRMT UR9, URZ, 0x40, URZ ;  /* 0x00000040ff09a896 */ /* 0x000fe400080000ff */
[----:B------:R-:W-:Y:S02]  /*4740*/  @!P4 R2UR UR10, R10 ;  /* 0x000000000a0ac2ca */ /* 0x000fe400000e0000 */
[----:B------:R-:W-:Y:S01]  /*4750*/  @!P4 R2UR UR11, R11 ;  /* 0x000000000b0bc2ca */ /* 0x000fe200000e0000 */
[----:B------:R-:W-:Y:S11]  /*4760*/  @!UP2 UPRMT UR8, UR9, 0x5410, URZ ;  /* 0x000054100908a896 */ /* 0x000ff600080000ff */
[----:B------:R-:W-:Y:S01]  /*4770*/  @!UPT UIADD3 URZ, UPT, UPT, URZ, URZ, URZ ;  /* 0x000000fffffff290 */ /* 0x000fe2000fffe0ff */
[----:B------:R2:W-:Y:S01]  /*4780*/  @!UP1 UTMALDG.4D.IM2COL [UR32], [UR10], UR8 ;  /* 0x000000200a0093b4 */ /* 0x0005e20008058008 */
[----:B------:R3:W-:Y:S01]  /*4790*/  @!P4 SYNCS.ARRIVE.TRANS64.RED.A0TR RZ, [UR22+0x80], R0 ;  /* 0x00008000ffffc9a7 */ /* 0x0007e20008300416 */
[----:B------:R-:W-:Y:S01]  /*47a0*/  SYNCS.ARRIVE.TRANS64.RED.A1T0 RZ, [UR31], RZ ;  /* 0x000000ffffff79a7 */ /* 0x000fe2000810041f */
[----:B---3--:R-:W-:Y:S01]  /*47b0*/  @!P4 IMAD.X R0, RZ, RZ, R39, P0 ;  /* 0x000000ffff00c224 */ /* 0x008fe200000e0627 */
[----:B------:R-:W3:Y:S02]  /*47c0*/  SYNCS.PHASECHK.TRANS64.TRYWAIT P2, [UR22+0xa8], R12 ;  /* 0x0000a80cff0075a7 */ /* 0x000ee40008041116 */
[----:B--23--:R-:W-:Y:S05]  /*47d0*/  @!P2 BRA `(.L_x_71) ;  /* 0x0000004000b8a947 */ /* 0x00cfea0003800000 */
.L_x_164:
[----:B------:R-:W-:Y:S01]  /*47e0*/  @!P4 R2UR UR8, R0 ;  /* 0x000000000008c2ca */ /* 0x000fe200000e0000 */
[----:B------:R-:W-:Y:S01]  /*47f0*/  VOTEU.ALL UP2, P4 ;  /* 0x0000000000ff7886 */ /* 0x000fe20002040000 */
[----:B------:R-:W-:Y:S01]  /*4800*/  @!P4 R2UR UR9, R9 ;  /* 0x000000000909c2ca */ /* 0x000fe200000e0000 */
[----:B------:R-:W-:Y:S01]  /*4810*/  VOTEU.ALL UP1, P4 ;  /* 0x0000000000ff7886 */ /* 0x000fe20002020000 */
[----:B------:R-:W-:Y:S01]  /*4820*/  @!P4 IMAD.MOV.U32 R0, RZ, RZ, 0x1000 ;  /* 0x00001000ff00c424 */ /* 0x000fe200078e00ff */
[----:B------:R-:W-:Y:S01]  /*4830*/  UMOV UR27, UR35 ;  /* 0x00000023001b7c82 */ /* 0x000fe20008000000 */
[----:B------:R-:W-:Y:S01]  /*4840*/  @!UP2 UIADD3 UR26, UPT, UPT, UR34, 0x20, URZ ;  /* 0x00000020221aa890 */ /* 0x000fe2000fffe0ff */
[----:B------:R-:W-:Y:S01]  /*4850*/  @!P4 IADD3 R19, P0, PT, R38, 0x580, RZ ;  /* 0x000005802613c810 */ /* 0x000fe20007f1e0ff */
[----:B------:R-:W-:Y:S01]  /*4860*/  @!UP2 UIADD3 UR24, UPT, UPT, UR22, 0x1200, URZ ;  /* 0x000012001618a890 */ /* 0x000fe2000fffe0ff */
[----:B------:R-:W-:Y:S01]  /*4870*/  UMOV UR28, UR36 ;  /* 0x00000024001c7c82 */ /* 0x000fe20008000000 */
[----:B------:R-:W-:Y:S02]  /*4880*/  UMOV UR29, UR37 ;  /* 0x00000025001d7c82 */ /* 0x000fe40008000000 */
[----:B------:R-:W-:Y:S02]  /*4890*/  @!P4 IMAD.X R16, RZ, RZ, R39, P0 ;  /* 0x000000ffff10c224 */ /* 0x000fe400000e0627 */
        /* <DEDUP_REMOVED lines=10> */
[----:B------:R-:W3:Y:S02]  /*4940*/  SYNCS.PHASECHK.TRANS64.TRYWAIT P2, [UR22+0xb0], R12 ;  /* 0x0000b00cff0075a7 */ /* 0x000ee40008041116 */
[----:B--23--:R-:W-:Y:S05]  /*4950*/  @!P2 BRA `(.L_x_72) ;  /* 0x000000400070a947 */ /* 0x00cfea0003800000 */
.L_x_166:
[----:B------:R-:W2:Y:S01]  /*4960*/  LDC.64 R14, c[0x0][0xb10] ;  /* 0x0002c400ff0e7b82 */ /* 0x000ea20000000a00 */
[----:B------:R-:W-:Y:S01]  /*4970*/  @!P4 R2UR UR8, R16 ;  /* 0x000000001008c2ca */ /* 0x000fe200000e0000 */
[----:B------:R-:W-:Y:S01]  /*4980*/  VOTEU.ALL UP2, P4 ;  /* 0x0000000000ff7886 */ /* 0x000fe20002040000 */
[----:B------:R-:W-:Y:S01]  /*4990*/  @!P4 R2UR UR9, R19 ;  /* 0x000000001309c2ca */ /* 0x000fe200000e0000 */
[----:B------:R-:W-:Y:S01]  /*49a0*/  VOTEU.ALL UP1, P4 ;  /* 0x0000000000ff7886 */ /* 0x000fe20002020000 */
[----:B------:R-:W-:Y:S03]  /*49b0*/  @!P4 IMAD.MOV.U32 R16, RZ, RZ, 0x1000 ;  /* 0x00001000ff10c424 */ /* 0x000fe600078e00ff */
[----:B------:R-:W3:Y:S01]  /*49c0*/  LDC.64 R10, c[0x0][0xb18] ;  /* 0x0002c600ff0a7b82 */ /* 0x000ee20000000a00 */
[----:B------:R-:W-:Y:S01]  /*49d0*/  @!UP2 UIADD3 UR18, UPT, UPT, UR34, 0x40, URZ ;  /* 0x000000402212a890 */ /* 0x000fe2000fffe0ff */
[----:B------:R-:W-:Y:S01]  /*49e0*/  @P3 SHF.R.U32.HI R28, RZ, 0x10, R29 ;  /* 0x00000010ff1c3819 */ /* 0x000fe2000001161d */
[----:B------:R-:W-:Y:S01]  /*49f0*/  @!UP2 UIADD3 UR16, UPT, UPT, UR22, 0x2200, URZ ;  /* 0x000022001610a890 */ /* 0x000fe2000fffe0ff */
[----:B------:R-:W-:Y:S04]  /*4a00*/  UMOV UR19, UR35 ;  /* 0x0000002300137c82 */ /* 0x000fe80008000000 */
[----:B------:R-:W4:Y:S01]  /*4a10*/  @!P1 LDC R0, c[0x0][0xb20] ;  /* 0x0002c800ff009b82 */ /* 0x000f220000000800 */
[----:B------:R-:W-:Y:S01]  /*4a20*/  UMOV UR20, UR36 ;  /* 0x0000002400147c82 */ /* 0x000fe20008000000 */
[----:B------:R-:W-:Y:S01]  /*4a30*/  IMAD.U32 R41, RZ, RZ, UR8 ;  /* 0x00000008ff297e24 */ /* 0x000fe2000f8e00ff */
[----:B------:R-:W-:Y:S05]  /*4a40*/  UMOV UR21, UR37 ;  /* 0x0000002500157c82 */ /* 0x000fea0008000000 */
[----:B-1----:R-:W1:Y:S01]  /*4a50*/  @!P1 LDC R3, c[0x0][0xb0c] ;  /* 0x0002c300ff039b82 */ /* 0x002e620000000800 */
[----:B------:R-:W-:Y:S01]  /*4a60*/  IMAD.U32 R40, RZ, RZ, UR9 ;  /* 0x00000009ff287e24 */ /* 0x000fe2000f8e00ff */
[----:B------:R-:W-:Y:S01]  /*4a70*/  @!UP2 UPRMT UR9, URZ, 0x40, URZ ;  /* 0x00000040ff09a896 */ /* 0x000fe200080000ff */
[----:B------:R-:W-:Y:S02]  /*4a80*/  @!P4 R2UR UR11, R41 ;  /* 0x00000000290bc2ca */ /* 0x000fe400000e0000 */
[----:B------:R-:W-:Y:S01]  /*4a90*/  @P3 R2UR UR57, R28 ;  /* 0x000000001c3932ca */ /* 0x000fe200000e0000 */
[----:B------:R-:W-:Y:S01]  /*4aa0*/  @!UP2 UPRMT UR8, UR9, 0x5410, URZ ;  /* 0x000054100908a896 */ /* 0x000fe200080000ff */
[----:B------:R-:W-:Y:S11]  /*4ab0*/  @!P4 R2UR UR10, R40 ;  /* 0x00000000280ac2ca */ /* 0x000ff600000e0000 */
[----:B------:R-:W-:Y:S02]  /*4ac0*/  @!UPT UIADD3 URZ, UPT, UPT, URZ, URZ, URZ ;  /* 0x000000fffffff290 */ /* 0x000fe4000fffe0ff */
[----:B------:R1:W-:Y:S01]  /*4ad0*/  @!UP1 UTMALDG.4D.IM2COL [UR16], [UR10], UR8 ;  /* 0x000000100a0093b4 */ /* 0x0003e20008058008 */
[----:B------:R1:W-:Y:S02]  /*4ae0*/  @!P4 SYNCS.ARRIVE.TRANS64.RED.A0TR RZ, [UR22+0x90], R16 ;  /* 0x00009010ffffc9a7 */ /* 0x0003e40008300416 */
[----:B-1----:R-:W-:Y:S01]  /*4af0*/  @!P1 ISETP.NE.AND P2, PT, R3, 0x1, PT ;  /* 0x000000010300980c */ /* 0x002fe20003f45270 */
[C---:B--2---:R-:W-:Y:S01]  /*4b00*/  @!P1 IMAD.HI.U32 R14, R13.reuse, R14, RZ ;  /* 0x0000000e0d0e9227 */ /* 0x044fe200078e00ff */
[----:B---3--:R-:W-:Y:S03]  /*4b10*/  @!P1 ISETP.NE.AND P0, PT, R10, 0x1, PT ;  /* 0x000000010a00980c */ /* 0x008fe60003f05270 */
[C---:B------:R-:W-:Y:S01]  /*4b20*/  @!P1 IMAD.HI.U32 R11, R8.reuse, R11, RZ ;  /* 0x0000000b080b9227 */ /* 0x040fe200078e00ff */
[----:B------:R-:W-:Y:S04]  /*4b30*/  @!P1 SHF.R.U32.HI R14, RZ, R15, R14 ;  /* 0x0000000fff0e9219 */ /* 0x000fe8000001160e */
[----:B----4-:R-:W-:Y:S02]  /*4b40*/  @!P1 SHF.R.U32.HI R9, RZ, R0, R11 ;  /* 0x00000000ff099219 */ /* 0x010fe4000001160b */
[----:B------:R-:W-:Y:S01]  /*4b50*/  @!P1 SEL R14, R13, R14, !P2 ;  /* 0x0000000e0d0e9207 */ /* 0x000fe20005000000 */
[----:B------:R-:W-:Y:S01]  /*4b60*/  SYNCS.ARRIVE.TRANS64.RED.A1T0 RZ, [UR45], RZ ;  /* 0x000000ffffff79a7 */ /* 0x000fe2000810042d */
[----:B------:R-:W-:Y:S05]  /*4b70*/  @!P1 SEL R9, R8, R9, !P0 ;  /* 0x0000000908099207 */ /* 0x000fea0004000000 */
[----:B------:R-:W-:Y:S01]  /*4b80*/  @!P1 IMAD.IADD R0, R9, 0x1, -R14 ;  /* 0x0000000109009824 */ /* 0x000fe200078e0a0e */
[----:B------:R-:W1:Y:S01]  /*4b90*/  SYNCS.PHASECHK.TRANS64.TRYWAIT P5, [UR22+0xb8], R12 ;  /* 0x0000b80cff0075a7 */ /* 0x000e6200080a1116 */
[----:B------:R-:W-:Y:S02]  /*4ba0*/  @!P1 IMAD.IADD R9, R14, 0x1, -R9 ;  /* 0x000000010e099824 */ /* 0x000fe400078e0a09 */
[----:B------:R-:W-:Y:S02]  /*4bb0*/  @!P1 IMAD R13, R0, R3, R13 ;  /* 0x00000003000d9224 */ /* 0x000fe400078e020d */
[----:B------:R-:W-:Y:S01]  /*4bc0*/  @!P1 IMAD R8, R9, R10, R8 ;  /* 0x0000000a09089224 */ /* 0x000fe200078e0208 */
[----:B-1----:R-:W-:Y:S06]  /*4bd0*/  @!P5 BRA `(.L_x_73) ;  /* 0x0000003c00e8d947 */ /* 0x002fec0003800000 */
.L_x_168:
[----:B-1----:R-:W-:Y:S01]  /*4be0*/  @!P4 IADD3 R3, P0, PT, R38, 0x580, RZ ;  /* 0x000005802603c810 */ /* 0x002fe20007f1e0ff */
[----:B------:R-:W-:Y:S01]  /*4bf0*/  VOTEU.ALL UP2, P4 ;  /* 0x0000000000ff7886 */ /* 0x000fe20002040000 */
[----:B------:R-:W-:Y:S01]  /*4c00*/  VOTEU.ALL UP1, P4 ;  /* 0x0000000000ff7886 */ /* 0x000fe20002020000 */
[----:B------:R-:W-:Y:S01]  /*4c10*/  UMOV UR11, UR35 ;  /* 0x00000023000b7c82 */ /* 0x000fe20008000000 */
[----:B------:R-:W-:Y:S01]  /*4c20*/  @!P4 R2UR UR9, R3 ;  /* 0x000000000309c2ca */ /* 0x000fe200000e0000 */
[----:B------:R-:W-:Y:S01]  /*4c30*/  @!P4 IMAD.X R0, RZ, RZ, R39, P0 ;  /* 0x000000ffff00c224 */ /* 0x000fe200000e0627 */
[----:B------:R-:W-:Y:S01]  /*4c40*/  @!UP2 UPRMT UR16, URZ, 0x40, URZ ;  /* 0x00000040ff10a896 */ /* 0x000fe200080000ff */
[----:B------:R-:W-:Y:S01]  /*4c50*/  LOP3.LUT R36, R36, 0x1, RZ, 0x3c, !PT ;  /* 0x0000000124247812 */ /* 0x000fe200078e3cff */
[----:B------:R-:W-:Y:S01]  /*4c60*/  @!UP2 UIADD3 UR10, UPT, UPT, UR34, 0x60, URZ ;  /* 0x00000060220aa890 */ /* 0x000fe2000fffe0ff */
[----:B------:R-:W-:Y:S01]  /*4c70*/  LOP3.LUT R34, R34, 0x1, RZ, 0x3c, !PT ;  /* 0x0000000122227812 */ /* 0x000fe200078e3cff */
[----:B------:R-:W-:Y:S01]  /*4c80*/  @!UP2 UPRMT UR20, UR16, 0x5410, URZ ;  /* 0x000054101014a896 */ /* 0x000fe200080000ff */
[----:B------:R-:W-:Y:S01]  /*4c90*/  @!P4 R2UR UR8, R0 ;  /* 0x000000000008c2ca */ /* 0x000fe200000e0000 */
[----:B------:R-:W-:Y:S01]  /*4ca0*/  UMOV UR12, UR36 ;  /* 0x00000024000c7c82 */ /* 0x000fe20008000000 */
[----:B------:R-:W-:Y:S01]  /*4cb0*/  UMOV UR13, UR37 ;  /* 0x00000025000d7c82 */ /* 0x000fe20008000000 */
[----:B------:R-:W-:Y:S02]  /*4cc0*/  IMAD.IADD R16, R8, 0x1, R62 ;  /* 0x0000000108107824 */ /* 0x000fe400078e023e */
[----:B------:R-:W-:Y:S02]  /*4cd0*/  IMAD.IADD R19, R13, 0x1, R64 ;  /* 0x000000010d137824 */ /* 0x000fe400078e0240 */
[----:B------:R-:W-:Y:S01]  /*4ce0*/  IMAD.U32 R10, RZ, RZ, UR9 ;  /* 0x00000009ff0a7e24 */ /* 0x000fe2000f8e00ff */
[----:B------:R-:W-:Y:S04]  /*4cf0*/  @!UP2 UIADD3 UR9, UPT, UPT, UR22, 0x98, URZ ;  /* 0x000000981609a890 */ /* 0x000fe8000fffe0ff */
[----:B------:R-:W-:Y:S01]  /*4d00*/  @!P4 R2UR UR18, R10 ;  /* 0x000000000a12c2ca */ /* 0x000fe200000e0000 */
[----:B------:R-:W-:Y:S01]  /*4d10*/  IMAD.U32 R11, RZ, RZ, UR8 ;  /* 0x00000008ff0b7e24 */ /* 0x000fe2000f8e00ff */
[----:B------:R-:W-:Y:S04]  /*4d20*/  @!UP2 UIADD3 UR8, UPT, UPT, UR22, 0x3200, URZ ;  /* 0x000032001608a890 */ /* 0x000fe8000fffe0ff */
[----:B------:R-:W-:Y:S11]  /*4d30*/  @!P4 R2UR UR19, R11 ;  /* 0x000000000b13c2ca */ /* 0x000ff600000e0000 */
[----:B------:R-:W-:Y:S02]  /*4d40*/  @!UPT UIADD3 URZ, UPT, UPT, URZ, URZ, URZ ;  /* 0x000000fffffff290 */ /* 0x000fe4000fffe0ff */
[----:B------:R2:W-:Y:S01]  /*4d50*/  @!UP1 UTMALDG.4D.IM2COL [UR8], [UR18], UR20 ;  /* 0x00000008120093b4 */ /* 0x0005e20008058014 */
[----:B------:R2:W-:Y:S01]  /*4d60*/  @!P4 SYNCS.ARRIVE.TRANS64.RED.A0TR RZ, [UR22+0x98], R33 ;  /* 0x00009821ffffc9a7 */ /* 0x0005e20008300416 */
[----:B------:R-:W-:Y:S01]  /*4d70*/  UPLOP3.LUT UP1, UPT, UPT, UPT, UPT, 0x80, 0x8 ;  /* 0x000000000008789c */ /* 0x000fe20003f2f070 */
[----:B------:R-:W-:Y:S01]  /*4d80*/  SYNCS.ARRIVE.TRANS64.RED.A1T0 RZ, [UR23], RZ ;  /* 0x000000ffffff79a7 */ /* 0x000fe20008100417 */
[----:B------:R-:W-:Y:S09]  /*4d90*/  @P3 BRA `(.L_x_74) ;  /* 0xfffffff000743947 */ /* 0x000ff2000383ffff */
[----:B------:R-:W-:-:S04]  /*4da0*/  SHF.L.U32 R3, R36, 0x1f, RZ ;  /* 0x0000001f24037819 */ /* 0x000fc800000006ff */
[----:B------:R-:W1:Y:S02]  /*4db0*/  SYNCS.PHASECHK.TRANS64.TRYWAIT P0, [UR22+0xa0], R3 ;  /* 0x0000a003ff0075a7 */ /* 0x000e640008001116 */
[----:B-1----:R-:W-:Y:S05]  /*4dc0*/  @!P0 BRA `(.L_x_75) ;  /* 0x0000003c00848947 */ /* 0x002fea0003800000 */
.L_x_170:
[----:B------:R-:W3:Y:S02]  /*4dd0*/  SYNCS.PHASECHK.TRANS64.TRYWAIT P0, [UR22+0xa8], R3 ;  /* 0x0000a803ff0075a7 */ /* 0x000ee40008001116 */
[----:B---3--:R-:W-:Y:S05]  /*4de0*/  @!P0 BRA `(.L_x_76) ;  /* 0x0000003c00948947 */ /* 0x008fea0003800000 */
.L_x_172:
[----:B------:R-:W3:Y:S02]  /*4df0*/  SYNCS.PHASECHK.TRANS64.TRYWAIT P0, [UR22+0xb0], R3 ;  /* 0x0000b003ff0075a7 */ /* 0x000ee40008001116 */
[----:B---3--:R-:W-:Y:S05]  /*4e00*/  @!P0 BRA `(.L_x_77) ;  /* 0x0000003c00a48947 */ /* 0x008fea0003800000 */
.L_x_174:
[----:B-1----:R-:W-:-:S07]  /*4e10*/  MOV R0, UR22 ;  /* 0x0000001600007c02 */ /* 0x002fce0008000f00 */
.L_x_78:
[----:B-1----:R-:W-:-:S04]  /*4e20*/  SHF.L.U32 R3, R36, 0x1f, RZ ;  /* 0x0000001f24037819 */ /* 0x002fc800000006ff */
[----:B------:R1:W3:Y:S03]  /*4e30*/  SYNCS.PHASECHK.TRANS64.TRYWAIT P0, [R0+URZ+0xb8], R3 ;  /* 0x0000b803000075a7 */ /* 0x0002e600080011ff */
[----:B---3--:R-:W-:Y:S05]  /*4e40*/  @!P0 NANOSLEEP.SYNCS 0x989680 ;  /* 0x009896800000895d */ /* 0x008fea0003900000 */
[----:B------:R-:W3:Y:S02]  /*4e50*/  @!P0 SYNCS.PHASECHK.TRANS64 P0, [R0+URZ+0xb8], R3 ;  /* 0x0000b803000085a7 */ /* 0x000ee400080010ff */
[----:B--23--:R-:W-:Y:S05]  /*4e60*/  @P0 EXIT ;  /* 0x000000000000094d */ /* 0x00cfea0003800000 */
[----:B------:R-:W-:Y:S05]  /*4e70*/  BRA `(.L_x_78) ;  /* 0xfffffffc00e87947 */ /* 0x000fea000383ffff */
.L_x_63:
[----:B------:R-:W-:-:S06]  /*4e80*/  UISETP.GE.AND UP1, UPT, UR8, 0x4, UPT ;  /* 0x000000040800788c */ /* 0x000fcc000bf26270 */
[----:B------:R-:W-:-:S13]  /*4e90*/  PLOP3.LUT P0, PT, PT, PT, UP1, 0x80, 0x8 ;  /* 0x000000000008781c */ /* 0x000fda0003f0f018 */
[----:B------:R-:W-:Y:S05]  /*4ea0*/  @!P0 EXIT ;  /* 0x000000000000894d */ /* 0x000fea0003800000 */
[----:B------:R-:W-:Y:S01]  /*4eb0*/  BAR.SYNC.DEFER_BLOCKING 0x6, 0xa0 ;  /* 0x0182800000007b1d */ /* 0x000fe20000010000 */
[C---:B------:R-:W-:Y:S01]  /*4ec0*/  IMAD.SHL.U32 R4, R72.reuse, 0x20, RZ ;  /* 0x0000002048047824 */ /* 0x040fe200078e00ff */
[----:B------:R-:W-:Y:S01]  /*4ed0*/  SHF.R.U32.HI R5, RZ, 0x1, R72 ;  /* 0x00000001ff057819 */ /* 0x000fe20000011648 */
[C---:B------:R-:W-:Y:S01]  /*4ee0*/  IMAD.SHL.U32 R71, R72.reuse, 0x10, RZ ;  /* 0x0000001048477824 */ /* 0x040fe200078e00ff */
[C---:B------:R-:W-:Y:S01]  /*4ef0*/  LOP3.LUT P0, RZ, R72.reuse, 0x4, RZ, 0xc0, !PT ;  /* 0x0000000448ff7812 */ /* 0x040fe2000780c0ff */
[----:B------:R-:W-:Y:S01]  /*4f00*/  IMAD.U32 R32, R72, 0x10000, RZ ;  /* 0x0001000048207824 */ /* 0x000fe200078e00ff */
[----:B------:R-:W-:Y:S02]  /*4f10*/  UMOV UR50, 0x400 ;  /* 0x0000040000327882 */ /* 0x000fe40000000000 */
[----:B------:R-:W1:Y:S01]  /*4f20*/  LDC R67, c[0x0][0x370] ;  /* 0x0000dc00ff437b82 */ /* 0x000e620000000800 */
[----:B------:R-:W-:Y:S01]  /*4f30*/  ULEA UR50, UR45, UR50, 0x18 ;  /* 0x000000322d327291 */ /* 0x000fe2000f8ec0ff */
[----:B------:R-:W-:Y:S01]  /*4f40*/  LOP3.LUT R0, R4, 0xc0, RZ, 0xc0, !PT ;  /* 0x000000c004007812 */ /* 0x000fe200078ec0ff */
[----:B------:R-:W-:Y:S01]  /*4f50*/  IMAD.MOV.U32 R75, RZ, RZ, 0x20 ;  /* 0x00000020ff4b7424 */ /* 0x000fe200078e00ff */
[----:B------:R-:W-:Y:S01]  /*4f60*/  LOP3.LUT R71, R71, 0x600, RZ, 0xc0, !PT ;  /* 0x0000060047477812 */ /* 0x000fe200078ec0ff */
[----:B------:R-:W-:Y:S01]  /*4f70*/  UIADD3 UR4, UPT, UPT, UR50, 0x200, URZ ;  /* 0x0000020032047890 */ /* 0x000fe2000fffe0ff */
[----:B------:R-:W-:Y:S01]  /*4f80*/  LOP3.LUT R5, R0, 0x8, R5, 0xf8, !PT ;  /* 0x0000000800057812 */ /* 0x000fe200078ef805 */
[C---:B------:R-:W-:Y:S01]  /*4f90*/  IMAD.SHL.U32 R0, R72.reuse, 0x4, RZ ;  /* 0x0000000448007824 */ /* 0x040fe200078e00ff */
[----:B------:R-:W2:Y:S01]  /*4fa0*/  LDC R28, c[0x0][0xb0c] ;  /* 0x0002c300ff1c7b82 */ /* 0x000ea20000000800 */
[----:B------:R-:W-:Y:S01]  /*4fb0*/  LOP3.LUT R71, R71, 0x20, R4, 0xf8, !PT ;  /* 0x0000002047477812 */ /* 0x000fe200078ef804 */
[----:B------:R-:W-:Y:S01]  /*4fc0*/  IMAD.MOV.U32 R70, RZ, RZ, 0x1 ;  /* 0x00000001ff467424 */ /* 0x000fe200078e00ff */
[----:B------:R-:W-:Y:S01]  /*4fd0*/  LOP3.LUT R72, R72, 0x60, RZ, 0xc0, !PT ;  /* 0x0000006048487812 */ /* 0x000fe200078ec0ff */
[----:B------:R-:W-:Y:S01]  /*4fe0*/  IMAD.MOV.U32 R30, RZ, RZ, RZ ;  /* 0x000000ffff1e7224 */ /* 0x000fe200078e00ff */
[----:B------:R-:W-:-:S02]  /*4ff0*/  LOP3.LUT R0, R5, 0x18, R0, 0x78, !PT ;  /* 0x0000001805007812 */ /* 0x000fc400078e7800 */
[----:B------:R-:W-:Y:S02]  /*5000*/  CS2R R68, SRZ ;  /* 0x0000000000447805 */ /* 0x000fe4000001ff00 */
[----:B------:R-:W-:Y:S01]  /*5010*/  LOP3.LUT R71, R71, 0x100, R4, 0xf8, !PT ;  /* 0x0000010047477812 */ /* 0x000fe200078ef804 */
[----:B------:R-:W4:Y:S01]  /*5020*/  LDC R65, c[0x0][0xb20] ;  /* 0x0002c800ff417b82 */ /* 0x000f220000000800 */
[----:B------:R-:W3:Y:S01]  /*5030*/  LDS R2, [UR50+0x120] ;  /* 0x00012032ff027984 */ /* 0x000ee20008000800 */
[----:B------:R-:W-:Y:S01]  /*5040*/  LOP3.LUT R32, R32, 0x600000, RZ, 0xc0, !PT ;  /* 0x0060000020207812 */ /* 0x000fe200078ec0ff */
[----:B------:R-:W-:Y:S01]  /*5050*/  IMAD.U32 R74, RZ, RZ, UR4 ;  /* 0x00000004ff4a7e24 */ /* 0x000fe2000f8e00ff */
[----:B------:R-:W-:Y:S01]  /*5060*/  LOP3.LUT R71, R71, R0, RZ, 0xfc, !PT ;  /* 0x0000000047477212 */ /* 0x000fe200078efcff */
[----:B------:R-:W1:Y:S01]  /*5070*/  LDCU.64 UR54, c[0x0][0x348] ;  /* 0x00006900ff3677ac */ /* 0x000e620008000a00 */
[----:B------:R-:W-:Y:S02]  /*5080*/  SEL R75, R75, 0xffffffe0, !P0 ;  /* 0xffffffe04b4b7807 */ /* 0x000fe40004000000 */
[----:B------:R-:W1:Y:S01]  /*5090*/  LDC R27, c[0x0][0xb30] ;  /* 0x0002cc00ff1b7b82 */ /* 0x000e620000000800 */
[----:B------:R-:W1:Y:S01]  /*50a0*/  LDCU.64 UR36, c[0x0][0x888] ;  /* 0x00011100ff2477ac */ /* 0x000e620008000a00 */
[----:B------:R-:W1:Y:S06]  /*50b0*/  LDCU.64 UR38, c[0x0][0x890] ;  /* 0x00011200ff2677ac */ /* 0x000e6c0008000a00 */
[----:B------:R-:W1:Y:S01]  /*50c0*/  LDC.64 R56, c[0x0][0xb10] ;  /* 0x0002c400ff387b82 */ /* 0x000e620000000a00 */
[----:B------:R-:W1:Y:S01]  /*50d0*/  LDCU.64 UR46, c[0x0][0xa90] ;  /* 0x00015200ff2e77ac */ /* 0x000e620008000a00 */
[----:B------:R-:W-:Y:S01]  /*50e0*/  UMOV UR52, URZ ;  /* 0x000000ff00347c82 */ /* 0x000fe20008000000 */
[----:B------:R-:W-:-:S05]  /*50f0*/  UMOV UR56, URZ ;  /* 0x000000ff00387c82 */ /* 0x000fca0008000000 */
[----:B------:R-:W1:Y:S08]  /*5100*/  LDC.64 R24, c[0x0][0xb18] ;  /* 0x0002c600ff187b82 */ /* 0x000e700000000a00 */
[----:B------:R-:W1:Y:S08]  /*5110*/  LDC.64 R22, c[0x0][0xb28] ;  /* 0x0002ca00ff167b82 */ /* 0x000e700000000a00 */
[----:B------:R-:W1:Y:S01]  /*5120*/  LDC.64 R54, c[0x0][0x8b0] ;  /* 0x00022c00ff367b82 */ /* 0x000e620000000a00 */
[C---:B---3--:R-:W-:Y:S01]  /*5130*/  VIADD R3, R2.reuse, 0x80 ;  /* 0x0000008002037836 */ /* 0x048fe20000000000 */
[----:B------:R-:W-:-:S04]  /*5140*/  LOP3.LUT R2, R2, 0xffff, RZ, 0xc0, !PT ;  /* 0x0000ffff02027812 */ /* 0x000fc800078ec0ff */
[----:B------:R-:W-:Y:S02]  /*5150*/  LOP3.LUT R3, R3, 0xffff, RZ, 0xc0, !PT ;  /* 0x0000ffff03037812 */ /* 0x000fe400078ec0ff */
[----:B------:R-:W3:Y:S03]  /*5160*/  LDC.64 R52, c[0x0][0x8a8] ;  /* 0x00022a00ff347b82 */ /* 0x000ee60000000a00 */
[----:B------:R1:W-:Y:S05]  /*5170*/  STL.64 [R1], R2 ;  /* 0x0000000201007387 */ /* 0x0003ea0000100a00 */
[----:B------:R-:W1:Y:S08]  /*5180*/  LDC.64 R60, c[0x0][0xa80] ;  /* 0x0002a000ff3c7b82 */ /* 0x000e700000000a00 */
[----:B------:R-:W1:Y:S08]  /*5190*/  LDC.64 R58, c[0x0][0xa88] ;  /* 0x0002a200ff3a7b82 */ /* 0x000e700000000a00 */
[----:B--2-4-:R-:W1:Y:S02]  /*51a0*/  LDC R66, c[0x0][0x374] ;  /* 0x0000dd00ff427b82 */ /* 0x014e640000000800 */
.L_x_122:
[----:B-12---:R-:W-:Y:S04]  /*51b0*/  SHF.L.U32 R3, R68, 0x1f, RZ ;  /* 0x0000001f44037819 */ /* 0x006fe800000006ff */
[----:B------:R-:W1:Y:S02]  /*51c0*/  SYNCS.PHASECHK.TRANS64.TRYWAIT P0, [UR50+0xd0], R3 ;  /* 0x0000d003ff0075a7 */ /* 0x000e640008001132 */
[----:B-1-3--:R-:W-:Y:S05]  /*51d0*/  @!P0 BRA `(.L_x_79) ;  /* 0x0000003800c88947 */ /* 0x00afea0003800000 */
.L_x_176:
[----:B------:R-:W2:Y:S01]  /*51e0*/  LDC.64 R12, c[0x0][0xb10] ;  /* 0x0002c400ff0c7b82 */ /* 0x000ea20000000a00 */
[----:B------:R-:W4:Y:S01]  /*51f0*/  LDS.128 R36, [UR50+0x110] ;  /* 0x00011032ff247984 */ /* 0x000f220008000c00 */
[----:B------:R-:W-:Y:S01]  /*5200*/  UIADD3 UR4, UPT, UPT, UR50, 0xd8, URZ ;  /* 0x000000d832047890 */ /* 0x000fe2000fffe0ff */
[----:B-1----:R-:W-:Y:S01]  /*5210*/  IMAD R0, R30, 0x4, R1 ;  /* 0x000000041e007824 */ /* 0x002fe200078e0201 */
[----:B------:R-:W-:Y:S04]  /*5220*/  ISETP.NE.AND P1, PT, R27, 0x1, PT ;  /* 0x000000011b00780c */ /* 0x000fe80003f25270 */
[----:B------:R-:W1:Y:S01]  /*5230*/  LDC.64 R10, c[0x0][0xb18] ;  /* 0x0002c600ff0a7b82 */ /* 0x000e620000000a00 */
[----:B------:R-:W-:Y:S01]  /*5240*/  UPRMT UR4, URZ, 0x654, UR4 ;  /* 0x00000654ff047896 */ /* 0x000fe20008000004 */
[----:B------:R-:W-:Y:S01]  /*5250*/  ISETP.GE.AND P0, PT, R26, 0x1, PT ;  /* 0x000000011a00780c */ /* 0x000fe20003f06270 */
[----:B------:R-:W-:Y:S01]  /*5260*/  @!PT LDS RZ, [RZ] ;  /* 0x00000000fffff984 */ /* 0x000fe20000000800 */
[----:B------:R-:W-:Y:S01]  /*5270*/  @!PT LDS RZ, [RZ] ;  /* 0x00000000fffff984 */ /* 0x000fe20000000800 */
[----:B------:R-:W-:Y:S01]  /*5280*/  @!PT LDS RZ, [RZ] ;  /* 0x00000000fffff984 */ /* 0x000fe20000000800 */
[----:B------:R-:W-:Y:S01]  /*5290*/  @!PT LDS RZ, [RZ] ;  /* 0x00000000fffff984 */ /* 0x000fe20000000800 */
[----:B------:R3:W-:Y:S06]  /*52a0*/  MEMBAR.ALL.CTA ;  /* 0x0000000000007992 */ /* 0x0007ec0000008000 */
[----:B---3--:R-:W3:Y:S01]  /*52b0*/  FENCE.VIEW.ASYNC.S ;  /* 0x00000000000073c6 */ /* 0x008ee20000000000 */
[----:B------:R-:W1:Y:S08]  /*52c0*/  @!P1 LDC R14, c[0x0][0xb20] ;  /* 0x0002c800ff0e9b82 */ /* 0x000e700000000800 */
[----:B------:R-:W1:Y:S01]  /*52d0*/  @!P1 LDC R9, c[0x0][0xb0c] ;  /* 0x0002c300ff099b82 */ /* 0x000e620000000800 */
[----:B---3--:R-:W-:Y:S01]  /*52e0*/  SYNCS.ARRIVE.TRANS64.RED.A1T0 RZ, [UR4], RZ ;  /* 0x000000ffffff79a7 */ /* 0x008fe20008100404 */
[----:B------:R3:W5:Y:S01]  /*52f0*/  LDL R17, [R0] ;  /* 0x0000000000117983 */ /* 0x0007620000100800 */
[----:B----4-:R-:W-:Y:S04]  /*5300*/  LOP3.LUT P4, RZ, R38, 0x1, RZ, 0xc0, !PT ;  /* 0x0000000126ff7812 */ /* 0x010fe8000788c0ff */
[----:B------:R-:W-:Y:S09]  /*5310*/  P2R R76, PR, RZ, 0x10 ;  /* 0x00000010ff4c7803 */ /* 0x000ff20000000000 */
[----:B------:R-:W-:Y:S02]  /*5320*/  @P4 MOV R31, R36 ;  /* 0x00000024001f4202 */ /* 0x000fe40000000f00 */
[----:B------:R-:W-:Y:S01]  /*5330*/  @P4 LOP3.LUT R29, R37, 0xffff, RZ, 0xc0, !PT ;  /* 0x0000ffff251d4812 */ /* 0x000fe200078ec0ff */
[----:B--23--:R-:W-:Y:S06]  /*5340*/  @!P0 BRA `(.L_x_80) ;  /* 0x0000000000a48947 */ /* 0x00cfec0003800000 */
[----:B------:R-:W-:Y:S01]  /*5350*/  IMAD.HI.U32 R20, R66, R25, RZ ;  /* 0x0000001942147227 */ /* 0x000fe200078e00ff */
[----:B------:R-:W-:Y:S02]  /*5360*/  ISETP.NE.AND P0, PT, R24, 0x1, PT ;  /* 0x000000011800780c */ /* 0x000fe40003f05270 */
[----:B------:R-:W-:Y:S01]  /*5370*/  ISETP.NE.AND P2, PT, R26, 0x1, PT ;  /* 0x000000011a00780c */ /* 0x000fe20003f45270 */
[-C--:B------:R-:W-:Y:S01]  /*5380*/  IMAD.HI.U32 R18, R67, R56.reuse, RZ ;  /* 0x0000003843127227 */ /* 0x080fe200078e00ff */
[----:B------:R-:W-:Y:S02]  /*5390*/  SHF.R.U32.HI R21, RZ, R65, R20 ;  /* 0x00000041ff157219 */ /* 0x000fe40000011614 */
[----:B------:R-:W-:Y:S01]  /*53a0*/  ISETP.NE.AND P3, PT, R28, 0x1, PT ;  /* 0x000000011c00780c */ /* 0x000fe20003f65270 */
[----:B------:R-:W-:Y:S01]  /*53b0*/  IMAD.HI.U32 R40, R29, R25, RZ ;  /* 0x000000191d287227 */ /* 0x000fe200078e00ff */
[----:B------:R-:W-:Y:S02]  /*53c0*/  SHF.R.U32.HI R18, RZ, R57, R18 ;  /* 0x00000039ff127219 */ /* 0x000fe40000011612 */
[----:B------:R-:W-:Y:S01]  /*53d0*/  SEL R3, R66, R21, !P0 ;  /* 0x0000001542037207 */ /* 0x000fe20004000000 */
[----:B------:R-:W-:Y:S01]  /*53e0*/  IMAD.HI.U32 R34, R31, R56, RZ ;  /* 0x000000381f227227 */ /* 0x000fe200078e00ff */
[----:B------:R-:W-:Y:S03]  /*53f0*/  SEL R7, R67, R18, !P3 ;  /* 0x0000001243077207 */ /* 0x000fe60005800000 */
[-C--:B------:R-:W-:Y:S01]  /*5400*/  IMAD.HI.U32 R18, R3, R22.reuse, RZ ;  /* 0x0000001603127227 */ /* 0x080fe200078e00ff */
[----:B------:R-:W-:Y:S03]  /*5410*/  SHF.R.U32.HI R34, RZ, R57, R34 ;  /* 0x00000039ff227219 */ /* 0x000fe60000011622 */
[----:B------:R-:W-:Y:S01]  /*5420*/  IMAD.HI.U32 R20, R7, R22, RZ ;  /* 0x0000001607147227 */ /* 0x000fe200078e00ff */
[----:B------:R-:W-:Y:S02]  /*5430*/  @P2 SHF.R.U32.HI R3, RZ, R23, R18 ;  /* 0x00000017ff032219 */ /* 0x000fe40000011612 */
[----:B------:R-:W-:Y:S02]  /*5440*/  SHF.R.U32.HI R18, RZ, R65, R40 ;  /* 0x00000041ff127219 */ /* 0x000fe40000011628 */
[----:B------:R-:W-:Y:S01]  /*5450*/  @P2 SHF.R.U32.HI R7, RZ, R23, R20 ;  /* 0x00000017ff072219 */ /* 0x000fe20000011614 */
[C---:B------:R-:W-:Y:S01]  /*5460*/  IMAD R2, R26.reuse, R3, RZ ;  /* 0x000000031a027224 */ /* 0x040fe200078e02ff */
[----:B------:R-:W-:Y:S02]  /*5470*/  SEL R5, R29, R18, !P0 ;  /* 0x000000121d057207 */ /* 0x000fe40004000000 */
[----:B------:R-:W-:Y:S01]  /*5480*/  SEL R3, R31, R34, !P3 ;  /* 0x000000221f037207 */ /* 0x000fe20005800000 */
[----:B------:R-:W-:Y:S01]  /*5490*/  IMAD R4, R26, R7, RZ ;  /* 0x000000071a047224 */ /* 0x000fe200078e02ff */
[C---:B------:R-:W-:Y:S01]  /*54a0*/  ISETP.GE.AND P0, PT, R5.reuse, R2, PT ;  /* 0x000000020500720c */ /* 0x040fe20003f06270 */
[----:B------:R-:W-:Y:S03]  /*54b0*/  IMAD.HI.U32 R6, R5, R22, RZ ;  /* 0x0000001605067227 */ /* 0x000fe600078e00ff */
[----:B------:R-:W-:Y:S01]  /*54c0*/  ISETP.GE.OR P0, PT, R3, R4, P0 ;  /* 0x000000040300720c */ /* 0x000fe20000706670 */
[----:B------:R-:W-:Y:S01]  /*54d0*/  IMAD.MOV R4, RZ, RZ, -R3 ;  /* 0x000000ffff047224 */ /* 0x000fe200078e0a03 */
[-C--:B------:R-:W-:Y:S03]  /*54e0*/  SHF.R.U32.HI R6, RZ, R23.reuse, R6 ;  /* 0x00000017ff067219 */ /* 0x080fe60000011606 */
[----:B------:R-:W-:Y:S01]  /*54f0*/  IMAD R31, R28, R4, R31 ;  /* 0x000000041c1f7224 */ /* 0x000fe200078e021f */
[----:B------:R-:W-:Y:S05]  /*5500*/  SEL R15, R5, R6, !P2 ;  /* 0x00000006050f7207 */ /* 0x000fea0005000000 */
[----:B------:R-:W-:Y:S02]  /*5510*/  IMAD.MOV R6, RZ, RZ, -R15 ;  /* 0x000000ffff067224 */ /* 0x000fe400078e0a0f */
[C---:B------:R-:W-:Y:S04]  /*5520*/  @!P0 IMAD.HI.U32 R2, R3.reuse, R22, RZ ;  /* 0x0000001603028227 */ /* 0x040fe800078e00ff */
[----:B------:R-:W-:Y:S01]  /*5530*/  IMAD R6, R26, R6, R5 ;  /* 0x000000061a067224 */ /* 0x000fe200078e0205 */
[----:B------:R-:W-:Y:S04]  /*5540*/  @!P0 SHF.R.U32.HI R2, RZ, R23, R2 ;  /* 0x00000017ff028219 */ /* 0x000fe80000011602 */
[----:B------:R-:W-:Y:S02]  /*5550*/  @!P0 SEL R0, R3, R2, !P2 ;  /* 0x0000000203008207 */ /* 0x000fe40005000000 */
[----:B------:R-:W-:Y:S02]  /*5560*/  IADD3 R2, PT, PT, -R5, RZ, RZ ;  /* 0x000000ff05027210 */ /* 0x000fe40007ffe1ff */
[----:B------:R-:W-:Y:S01]  /*5570*/  @!P0 IADD3 R8, PT, PT, R15, -R0, RZ ;  /* 0x800000000f088210 */ /* 0x000fe20007ffe0ff */
[----:B------:R-:W-:Y:S02]  /*5580*/  @!P0 IMAD R0, R7, R6, R0 ;  /* 0x0000000607008224 */ /* 0x000fe400078e0200 */
[----:B------:R-:W-:Y:S02]  /*5590*/  IMAD R29, R24, R2, R29 ;  /* 0x00000002181d7224 */ /* 0x000fe400078e021d */
[----:B------:R-:W-:Y:S02]  /*55a0*/  @!P0 IMAD R5, R8, R26, R3 ;  /* 0x0000001a08058224 */ /* 0x000fe400078e0203 */
[----:B------:R-:W-:Y:S04]  /*55b0*/  @!P0 IMAD.MOV.U32 R3, RZ, RZ, R0 ;  /* 0x000000ffff038224 */ /* 0x000fe800078e0000 */
[----:B------:R-:W-:Y:S02]  /*55c0*/  IMAD R31, R3, R28, R31 ;  /* 0x0000001c031f7224 */ /* 0x000fe400078e021f */
[----:B------:R-:W-:Y:S07]  /*55d0*/  IMAD R29, R5, R24, R29 ;  /* 0x00000018051d7224 */ /* 0x000fee00078e021d */
.L_x_80:
[----:B-1----:R-:W-:Y:S01]  /*55e0*/  @!P1 ISETP.NE.AND P0, PT, R10, 0x1, PT ;  /* 0x000000010a00980c */ /* 0x002fe20003f05270 */
[----:B------:R-:W-:Y:S01]  /*55f0*/  @!P1 IMAD.HI.U32 R3, R29, R11, RZ ;  /* 0x0000000b1d039227 */ /* 0x000fe200078e00ff */
[----:B------:R-:W-:Y:S01]  /*5600*/  R2UR UR41, R16 ;  /* 0x00000000102972ca */ /* 0x000fe200000e0000 */
[----:B------:R-:W-:Y:S01]  /*5610*/  BSSY.RECONVERGENT B6, `(.L_x_81) ;  /* 0x000002f000067945 */ /* 0x000fe20003800200 */
[----:B------:R-:W-:Y:S01]  /*5620*/  @!P1 ISETP.NE.AND P2, PT, R9, 0x1, PT ;  /* 0x000000010900980c */ /* 0x000fe20003f45270 */
[----:B------:R-:W-:Y:S01]  /*5630*/  @!P1 IMAD.HI.U32 R0, R31, R12, RZ ;  /* 0x0000000c1f009227 */ /* 0x000fe200078e00ff */
[----:B------:R-:W-:Y:S02]  /*5640*/  @!P1 SHF.R.U32.HI R2, RZ, R14, R3 ;  /* 0x0000000eff029219 */ /* 0x000fe40000011603 */
[----:B------:R-:W-:Y:S02]  /*5650*/  @P4 SHF.R.U32.HI R36, RZ, 0x10, R37 ;  /* 0x00000010ff244819 */ /* 0x000fe40000011625 */
[----:B------:R-:W-:Y:S02]  /*5660*/  @!P1 SEL R2, R29, R2, !P0 ;  /* 0x000000021d029207 */ /* 0x000fe40004000000 */
[----:B------:R-:W-:Y:S02]  /*5670*/  @!P1 SHF.R.U32.HI R0, RZ, R13, R0 ;  /* 0x0000000dff009219 */ /* 0x000fe40000011600 */
[----:B------:R-:W-:Y:S01]  /*5680*/  LOP3.LUT P0, RZ, R74, 0x1b0, RZ, 0xc0, !PT ;  /* 0x000001b04aff7812 */ /* 0x000fe2000780c0ff */
[----:B------:R-:W-:Y:S01]  /*5690*/  USHF.L.U32 UR41, UR41, 0x7, URZ ;  /* 0x0000000729297899 */ /* 0x000fe200080006ff */
[----:B------:R-:W-:Y:S02]  /*56a0*/  @!P1 SEL R3, R31, R0, !P2 ;  /* 0x000000001f039207 */ /* 0x000fe40005000000 */
[----:B------:R-:W-:Y:S03]  /*56b0*/  @P4 R2UR UR51, R36 ;  /* 0x00000000243342ca */ /* 0x000fe600000e0000 */
[----:B------:R-:W-:Y:S02]  /*56c0*/  @!P1 IMAD.IADD R0, R2, 0x1, -R3 ;  /* 0x0000000102009824 */ /* 0x000fe400078e0a03 */
[----:B------:R-:W-:Y:S02]  /*56d0*/  @!P1 IMAD.IADD R2, R3, 0x1, -R2 ;  /* 0x0000000103029824 */ /* 0x000fe400078e0a02 */
[----:B------:R-:W-:Y:S02]  /*56e0*/  @!P1 IMAD R31, R0, R9, R31 ;  /* 0x00000009001f9224 */ /* 0x000fe400078e021f */
[----:B------:R-:W-:Y:S01]  /*56f0*/  @!P1 IMAD R29, R2, R10, R29 ;  /* 0x0000000a021d9224 */ /* 0x000fe200078e021d */
[----:B------:R-:W-:Y:S06]  /*5700*/  @!P0 BRA `(.L_x_82) ;  /* 0x00000000007c8947 */ /* 0x000fec0003800000 */
[----:B------:R-:W1:Y:S01]  /*5710*/  LDCU.64 UR8, c[0x4][0x80] ;  /* 0x01001000ff0877ac */ /* 0x000e620008000a00 */
[----:B------:R-:W-:Y:S01]  /*5720*/  MOV R2, 0x0 ;  /* 0x0000000000027802 */ /* 0x000fe20000000f00 */
[----:B------:R-:W-:Y:S02]  /*5730*/  HFMA2 R12, -RZ, RZ, 0, 5.9604644775390625e-08 ;  /* 0x00000001ff0c7431 */ /* 0x000fe400000001ff */
[----:B------:R-:W-:Y:S01]  /*5740*/  IMAD.MOV.U32 R8, RZ, RZ, 0x70 ;  /* 0x00000070ff087424 */ /* 0x000fe200078e00ff */
[----:B------:R2:W3:Y:S01]  /*5750*/  LDC.64 R14, c[0x4][R2] ;  /* 0x01000000020e7b82 */ /* 0x0004e20000000a00 */
[----:B------:R-:W4:Y:S01]  /*5760*/  LDCU.64 UR6, c[0x4][0x88] ;  /* 0x01001100ff0677ac */ /* 0x000f220008000a00 */
[----:B------:R-:W-:Y:S01]  /*5770*/  IMAD.MOV.U32 R13, RZ, RZ, RZ ;  /* 0x000000ffff0d7224 */ /* 0x000fe200078e00ff */
[----:B------:R-:W2:Y:S01]  /*5780*/  LDCU.64 UR4, c[0x4][0x8] ;  /* 0x01000100ff0477ac */ /* 0x000ea20008000a00 */
[----:B-1----:R-:W-:Y:S01]  /*5790*/  MOV R5, UR9 ;  /* 0x0000000900057c02 */ /* 0x002fe20008000f00 */
[----:B------:R-:W-:Y:S01]  /*57a0*/  IMAD.U32 R4, RZ, RZ, UR8 ;  /* 0x00000008ff047e24 */ /* 0x000fe2000f8e00ff */
[----:B----4-:R-:W-:Y:S01]  /*57b0*/  MOV R7, UR7 ;  /* 0x0000000700077c02 */ /* 0x010fe20008000f00 */
[----:B------:R-:W-:Y:S01]  /*57c0*/  IMAD.U32 R6, RZ, RZ, UR6 ;  /* 0x00000006ff067e24 */ /* 0x000fe2000f8e00ff */
[----:B--2---:R-:W-:Y:S01]  /*57d0*/  MOV R11, UR5 ;  /* 0x00000005000b7c02 */ /* 0x004fe20008000f00 */
[----:B------:R-:W-:Y:S02]  /*57e0*/  IMAD.U32 R10, RZ, RZ, UR4 ;  /* 0x00000004ff0a7e24 */ /* 0x000fe4000f8e00ff */
[----:B------:R-:W-:Y:S07]  /*57f0*/  LEPC R20, `(.L_x_83) ;  /* 0x000000001014794e */ /* 0x000fee0000000000 */
[----:B---3-5:R-:W-:Y:S05]  /*5800*/  CALL.ABS.NOINC R14 ;  /* 0x000000000e007343 */ /* 0x028fea0003c00000 */
.L_x_83:
[----:B------:R-:W1:Y:S01]  /*5810*/  LDCU.64 UR8, c[0x4][0x80] ;  /* 0x01001000ff0877ac */ /* 0x000e620008000a00 */
[----:B------:R-:W2:Y:S01]  /*5820*/  LDC.64 R2, c[0x4][R2] ;  /* 0x0100000002027b82 */ /* 0x000ea20000000a00 */
[----:B------:R-:W-:Y:S02]  /*5830*/  HFMA2 R12, -RZ, RZ, 0, 5.9604644775390625e-08 ;  /* 0x00000001ff0c7431 */ /* 0x000fe400000001ff */
[----:B------:R-:W-:Y:S02]  /*5840*/  IMAD.MOV.U32 R8, RZ, RZ, 0x70 ;  /* 0x00000070ff087424 */ /* 0x000fe400078e00ff */
[----:B------:R-:W-:Y:S01]  /*5850*/  IMAD.MOV.U32 R13, RZ, RZ, RZ ;  /* 0x000000ffff0d7224 */ /* 0x000fe200078e00ff */
[----:B------:R-:W3:Y:S01]  /*5860*/  LDCU.64 UR6, c[0x4][0x88] ;  /* 0x01001100ff0677ac */ /* 0x000ee20008000a00 */
[----:B------:R-:W4:Y:S01]  /*5870*/  LDCU.64 UR4, c[0x4][0x8] ;  /* 0x01000100ff0477ac */ /* 0x000f220008000a00 */
[----:B-1----:R-:W-:Y:S02]  /*5880*/  MOV R4, UR8 ;  /* 0x0000000800047c02 */ /* 0x002fe40008000f00 */
[----:B------:R-:W-:Y:S02]  /*5890*/  MOV R5, UR9 ;  /* 0x0000000900057c02 */ /* 0x000fe40008000f00 */
[----:B---3--:R-:W-:Y:S01]  /*58a0*/  MOV R7, UR7 ;  /* 0x0000000700077c02 */ /* 0x008fe20008000f00 */
[----:B------:R-:W-:Y:S01]  /*58b0*/  IMAD.U32 R6, RZ, RZ, UR6 ;  /* 0x00000006ff067e24 */ /* 0x000fe2000f8e00ff */
[----:B----4-:R-:W-:Y:S01]  /*58c0*/  MOV R11, UR5 ;  /* 0x00000005000b7c02 */ /* 0x010fe20008000f00 */
[----:B------:R-:W-:Y:S02]  /*58d0*/  IMAD.U32 R10, RZ, RZ, UR4 ;  /* 0x00000004ff0a7e24 */ /* 0x000fe4000f8e00ff */
[----:B------:R-:W-:Y:S07]  /*58e0*/  LEPC R20, `(.L_x_82) ;  /* 0x000000001014794e */ /* 0x000fee0000000000 */
[----:B--2---:R-:W-:Y:S05]  /*58f0*/  CALL.ABS.NOINC R2 ;  /* 0x0000000002007343 */ /* 0x004fea0003c00000 */
.L_x_82:
[----:B------:R-:W-:Y:S05]  /*5900*/  BSYNC.RECONVERGENT B6 ;  /* 0x0000000000067941 */ /* 0x000fea0003800200 */
.L_x_81:
[----:B------:R-:W-:Y:S01]  /*5910*/  ISETP.NE.U32.AND P4, PT, R54, RZ, PT ;  /* 0x000000ff3600720c */ /* 0x000fe20003f85070 */
[----:B------:R-:W-:Y:S01]  /*5920*/  UISETP.NE.AND UP2, UPT, UR53, URZ, UPT ;  /* 0x000000ff3500728c */ /* 0x000fe2000bf45270 */
[----:B------:R-:W-:Y:S01]  /*5930*/  ISETP.NE.U32.AND P2, PT, RZ, UR36, PT ;  /* 0x00000024ff007c0c */ /* 0x000fe2000bf45070 */
[----:B------:R-:W-:Y:S01]  /*5940*/  UISETP.NE.U32.AND UP1, UPT, UR38, URZ, UPT ;  /* 0x000000ff2600728c */ /* 0x000fe2000bf25070 */
[----:B------:R-:W-:Y:S01]  /*5950*/  ISETP.NE.AND.EX P4, PT, R55, RZ, PT, P4 ;  /* 0x000000ff3700720c */ /* 0x000fe20003f85340 */
[----:B------:R-:W-:Y:S01]  /*5960*/  UPLOP3.LUT UP0, UPT, UPT, UPT, UPT, 0x40, 0x4 ;  /* 0x000000000004789c */ /* 0x000fe20003f0e870 */
[----:B------:R-:W-:Y:S01]  /*5970*/  ISETP.NE.AND.EX P2, PT, RZ, UR37, PT, P2 ;  /* 0x00000025ff007c0c */ /* 0x000fe2000bf45320 */
[----:B------:R-:W-:Y:S01]  /*5980*/  UISETP.NE.AND.EX UP1, UPT, UR39, URZ, UPT, UP1 ;  /* 0x000000ff2700728c */ /* 0x000fe2000bf25310 */
[----:B------:R-:W-:Y:S04]  /*5990*/  PLOP3.LUT P1, PT, PT, PT, UP2, 0x80, 0x8 ;  /* 0x000000000008781c */ /* 0x000fe80003f2f028 */
[----:B------:R-:W-:Y:S06]  /*59a0*/  @UP2 UPLOP3.LUT UP0, UPT, UPT, UPT, UP1, 0x80, 0x8 ;  /* 0x000000000008289c */ /* 0x000fec0003f0f010 */
[----:B------:R-:W-:Y:S01]  /*59b0*/  PLOP3.LUT P0, PT, PT, PT, UP0, 0x80, 0x8 ;  /* 0x000000000008781c */ /* 0x000fe20003f0f008 */
[----:B------:R-:W-:Y:S01]  /*59c0*/  @!UPT UIADD3 URZ, UPT, UPT, URZ, URZ, URZ ;  /* 0x000000fffffff290 */ /* 0x000fe2000fffe0ff */
[----:B------:R-:W-:Y:S11]  /*59d0*/  BRA.U !UP1, `(.L_x_84) ;  /* 0x0000000109387547 */ /* 0x000ff6000b800000 */
[----:B------:R-:W-:Y:S01]  /*59e0*/  UISETP.NE.U32.AND UP0, UPT, UR36, URZ, UPT ;  /* 0x000000ff2400728c */ /* 0x000fe2000bf05070 */
[----:B------:R-:W-:Y:S02]  /*59f0*/  HFMA2 R0, -RZ, RZ, 0, 5.9604644775390625e-08 ;  /* 0x00000001ff007431 */ /* 0x000fe400000001ff */
[----:B------:R-:W-:Y:S01]  /*5a00*/  IMAD.MOV.U32 R63, RZ, RZ, 0x1 ;  /* 0x00000001ff3f7424 */ /* 0x000fe200078e00ff */
[----:B------:R-:W-:Y:S06]  /*5a10*/  UISETP.NE.AND.EX UP0, UPT, UR37, URZ, UPT, UP0 ;  /* 0x000000ff2500728c */ /* 0x000fec000bf05300 */
[----:B------:R-:W-:Y:S05]  /*5a20*/  PLOP3.LUT P3, PT, PT, PT, UP0, 0x80, 0x8 ;  /* 0x000000000008781c */ /* 0x000fea0003f6f008 */
[----:B------:R-:W1:Y:S01]  /*5a30*/  @UP0 LDCU.64 UR6, c[0x0][0x888] ;  /* 0x00011100ff0607ac */ /* 0x000e620008000a00 */
[----:B------:R-:W-:Y:S07]  /*5a40*/  @UP0 UIMAD UR4, UR57, UR38, URZ ;  /* 0x00000026390402a4 */ /* 0x000fee000f8e02ff */
[----:B------:R-:W-:Y:S01]  /*5a50*/  @!P3 PRMT R63, R0, 0x7610, R63 ;  /* 0x00007610003fb816 */ /* 0x000fe2000000003f */
[----:B-1----:R-:W-:Y:S03]  /*5a60*/  @UP0 UIMAD.WIDE UR6, UR4, 0x4, UR6 ;  /* 0x00000004040608a5 */ /* 0x002fe6000f8e0206 */
[----:B------:R-:W1:Y:S03]  /*5a70*/  @!UP0 LDCU UR4, c[0x0][0x880] ;  /* 0x00011000ff0487ac */ /* 0x000e660008000800 */
[----:B------:R-:W-:Y:S01]  /*5a80*/  IMAD.U32 R2, RZ, RZ, UR6 ;  /* 0x00000006ff027e24 */ /* 0x000fe2000f8e00ff */
[----:B------:R-:W-:Y:S05]  /*5a90*/  MOV R3, UR7 ;  /* 0x0000000700037c02 */ /* 0x000fea0008000f00 */
[----:B-----5:R2:W5:Y:S02]  /*5aa0*/  @P3 LDG.E R35, desc[UR48][R2.64] ;  /* 0x0000003002233981 */ /* 0x020564000c1e1900 */
[----:B-12---:R-:W-:Y:S02]  /*5ab0*/  @!P3 IMAD.U32 R35, RZ, RZ, UR4 ;  /* 0x00000004ff23be24 */ /* 0x006fe4000f8e00ff */
.L_x_84:
[----:B------:R-:W-:Y:S05]  /*5ac0*/  @!P4 BRA `(.L_x_85) ;  /* 0x000000000020c947 */ /* 0x000fea0003800000 */
[----:B------:R-:W-:Y:S04]  /*5ad0*/  ISETP.NE.U32.AND P3, PT, R52, RZ, PT ;  /* 0x000000ff3400720c */ /* 0x000fe80003f65070 */
[----:B------:R-:W-:Y:S11]  /*5ae0*/  ISETP.NE.AND.EX P3, PT, R53, RZ, PT, P3 ;  /* 0x000000ff3500720c */ /* 0x000ff60003f65330 */
[----:B------:R-:W-:Y:S02]  /*5af0*/  @!UPT UIADD3 URZ, UPT, UPT, URZ, URZ, URZ ;  /* 0x000000fffffff290 */ /* 0x000fe4000fffe0ff */
[----:B------:R-:W1:Y:S01]  /*5b00*/  @P3 LDC.64 R2, c[0x0][0x8a8] ;  /* 0x00022a00ff023b82 */ /* 0x000e620000000a00 */
[----:B------:R-:W-:Y:S04]  /*5b10*/  @P3 IMAD R0, R54, UR57, RZ ;  /* 0x0000003936003c24 */ /* 0x000fe8000f8e02ff */
[----:B-1----:R-:W-:Y:S05]  /*5b20*/  @P3 IMAD.WIDE R2, R0, 0x4, R2 ;  /* 0x0000000400023825 */ /* 0x002fea00078e0202 */
[----:B-----5:R1:W5:Y:S02]  /*5b30*/  @P3 LDG.E R33, desc[UR48][R2.64] ;  /* 0x0000003002213981 */ /* 0x020364000c1e1900 */
[----:B-1----:R-:W2:Y:S02]  /*5b40*/  @!P3 LDC R33, c[0x0][0x8a0] ;  /* 0x00022800ff21bb82 */ /* 0x002ea40000000800 */
.L_x_85:
[----:B-----5:R-:W-:Y:S01]  /*5b50*/  FSETP.NEU.AND P3, PT, R35, RZ, PT ;  /* 0x000000ff2300720b */ /* 0x020fe20003f6d000 */
[----:B------:R-:W-:Y:S01]  /*5b60*/  IMAD.SHL.U32 R79, R19, 0x40, RZ ;  /* 0x00000040134f7824 */ /* 0x000fe200078e00ff */
[----:B------:R-:W-:Y:S01]  /*5b70*/  SEL R3, RZ, 0xffffffff, P2 ;  /* 0xffffffffff037807 */ /* 0x000fe20001000000 */
[----:B------:R-:W-:Y:S01]  /*5b80*/  IMAD.SHL.U32 R86, R71, 0x2, RZ ;  /* 0x0000000247567824 */ /* 0x000fe200078e00ff */
[----:B------:R-:W-:Y:S01]  /*5b90*/  @P1 LOP3.LUT P2, RZ, R63, 0xff, RZ, 0xc0, !PT ;  /* 0x000000ff3fff1812 */ /* 0x000fe2000784c0ff */
[----:B------:R-:W-:Y:S01]  /*5ba0*/  IMAD.HI.U32 R5, R79, R61, RZ ;  /* 0x0000003d4f057227 */ /* 0x000fe200078e00ff */
[----:B------:R-:W-:Y:S01]  /*5bb0*/  @P1 SEL R2, RZ, 0xffffffff, P3 ;  /* 0xffffffffff021807 */ /* 0x000fe20001800000 */
[----:B------:R-:W-:Y:S01]  /*5bc0*/  BSSY B1, `(.L_x_86) ;  /* 0x0000039000017945 */ /* 0x000fe20003800000 */
[----:B------:R-:W-:Y:S01]  /*5bd0*/  LOP3.LUT R70, R70, 0x1, RZ, 0x3c, !PT ;  /* 0x0000000146467812 */ /* 0x000fe200078e3cff */
[----:B------:R-:W-:Y:S01]  /*5be0*/  VIADD R84, R86, UR50 ;  /* 0x0000003256547c36 */ /* 0x000fe20008000000 */
[----:B------:R-:W-:Y:S01]  /*5bf0*/  @P0 SEL R2, R3, R2, !P2 ;  /* 0x0000000203020207 */ /* 0x000fe20005000000 */
[----:B------:R-:W-:Y:S01]  /*5c00*/  IMAD.MOV.U32 R85, RZ, RZ, 0x1 ;  /* 0x00000001ff557424 */ /* 0x000fe200078e00ff */
[----:B------:R-:W-:Y:S01]  /*5c10*/  LEA R83, R30, UR50, 0x3 ;  /* 0x000000321e537c11 */ /* 0x000fe2000f8e18ff */
[----:B------:R-:W-:Y:S01]  /*5c20*/  IMAD.IADD R34, R32, 0x1, R17 ;  /* 0x0000000120227824 */ /* 0x000fe200078e0211 */
[----:B------:R-:W-:Y:S01]  /*5c30*/  @P1 LOP3.LUT R2, R2, 0x1, RZ, 0xc0, !PT ;  /* 0x0000000102021812 */ /* 0x000fe200078ec0ff */
[----:B------:R-:W-:Y:S01]  /*5c40*/  IMAD.MOV.U32 R39, RZ, RZ, RZ ;  /* 0x000000ffff277224 */ /* 0x000fe200078e00ff */
[----:B------:R-:W-:Y:S02]  /*5c50*/  SHF.L.U32 R0, R69, 0x1f, RZ ;  /* 0x0000001f45007819 */ /* 0x000fe400000006ff */
[----:B------:R-:W-:Y:S02]  /*5c60*/  CS2R R50, SRZ ;  /* 0x0000000000327805 */ /* 0x000fe4000001ff00 */
[----:B------:R-:W-:Y:S02]  /*5c70*/  ISETP.NE.U32.OR P5, PT, R2, 0x1, !P1 ;  /* 0x000000010200780c */ /* 0x000fe40004fa5470 */
[----:B------:R-:W-:Y:S02]  /*5c80*/  CS2R R48, SRZ ;  /* 0x0000000000307805 */ /* 0x000fe4000001ff00 */
[----:B------:R-:W-:Y:S02]  /*5c90*/  ISETP.NE.AND P2, PT, R60, 0x1, PT ;  /* 0x000000013c00780c */ /* 0x000fe40003f45270 */
[----:B------:R-:W-:Y:S02]  /*5ca0*/  CS2R R42, SRZ ;  /* 0x00000000002a7805 */ /* 0x000fe4000001ff00 */
[----:B------:R-:W-:Y:S02]  /*5cb0*/  SHF.R.U32.HI R2, RZ, R58, R5 ;  /* 0x0000003aff027219 */ /* 0x000fe40000011605 */
[----:B------:R-:W-:Y:S02]  /*5cc0*/  CS2R R40, SRZ ;  /* 0x0000000000287805 */ /* 0x000fe4000001ff00 */
[----:B------:R-:W-:Y:S01]  /*5cd0*/  ISETP.NE.AND P4, PT, R59, 0x1, PT ;  /* 0x000000013b00780c */ /* 0x000fe20003f85270 */
[----:B------:R-:W-:Y:S01]  /*5ce0*/  IMAD.IADD R82, R75, 0x1, R84 ;  /* 0x000000014b527824 */ /* 0x000fe200078e0254 */
[----:B------:R-:W-:Y:S02]  /*5cf0*/  SEL R77, R79, R2, !P2 ;  /* 0x000000024f4d7207 */ /* 0x000fe40005000000 */
[----:B------:R-:W-:Y:S02]  /*5d00*/  PLOP3.LUT P2, PT, PT, PT, UP1, 0x80, 0x8 ;  /* 0x000000000008781c */ /* 0x000fe40003f4f018 */
[----:B------:R-:W-:Y:S01]  /*5d10*/  SEL R2, RZ, 0xffffffff, P3 ;  /* 0xffffffffff027807 */ /* 0x000fe20001800000 */
[----:B------:R-:W-:Y:S01]  /*5d20*/  IMAD.HI.U32 R78, R77, UR46, RZ ;  /* 0x0000002e4d4e7c27 */ /* 0x000fe2000f8e00ff */
[----:B------:R-:W-:Y:S02]  /*5d30*/  @P5 SHF.L.U32 R6, R70, 0x1f, RZ ;  /* 0x0000001f46065819 */ /* 0x000fe400000006ff */
[----:B------:R-:W-:Y:S02]  /*5d40*/  LOP3.LUT P3, R80, R63, 0xff, RZ, 0xc0, !PT ;  /* 0x000000ff3f507812 */ /* 0x000fe4000786c0ff */
[----:B------:R-:W1:Y:S01]  /*5d50*/  @P5 SYNCS.PHASECHK.TRANS64.TRYWAIT P1, [UR50+0x80], R6 ;  /* 0x00008006ff0055a7 */ /* 0x000e620008021132 */
[----:B------:R-:W-:Y:S02]  /*5d60*/  SHF.R.U32.HI R78, RZ, UR47, R78 ;  /* 0x0000002fff4e7c19 */ /* 0x000fe4000801164e */
[----:B------:R-:W-:Y:S02]  /*5d70*/  P2R R81, PR, RZ, 0x20 ;  /* 0x00000020ff517803 */ /* 0x000fe40000000000 */
[----:B------:R-:W-:Y:S01]  /*5d80*/  @P2 SEL R2, R3, R2, !P3 ;  /* 0x0000000203022207 */ /* 0x000fe20005800000 */
[----:B------:R-:W-:Y:S01]  /*5d90*/  IMAD.MOV R3, RZ, RZ, -R77 ;  /* 0x000000ffff037224 */ /* 0x000fe200078e0a4d */
[----:B------:R-:W-:Y:S02]  /*5da0*/  SEL R78, R77, R78, !P4 ;  /* 0x0000004e4d4e7207 */ /* 0x000fe40006000000 */
[----:B------:R-:W-:Y:S01]  /*5db0*/  LOP3.LUT R2, R2, 0x1, RZ, 0xc0, !PT ;  /* 0x0000000102027812 */ /* 0x000fe200078ec0ff */
[----:B------:R-:W-:Y:S02]  /*5dc0*/  IMAD R79, R60, R3, R79 ;  /* 0x000000033c4f7224 */ /* 0x000fe400078e024f */
[----:B------:R-:W-:Y:S01]  /*5dd0*/  IMAD.MOV R4, RZ, RZ, -R78 ;  /* 0x000000ffff047224 */ /* 0x000fe200078e0a4e */
[----:B------:R-:W-:Y:S01]  /*5de0*/  ISETP.NE.U32.AND P2, PT, R2, 0x1, PT ;  /* 0x000000010200780c */ /* 0x000fe20003f45070 */
[----:B------:R3:W4:Y:S03]  /*5df0*/  SYNCS.PHASECHK.TRANS64.TRYWAIT P0, [R83+URZ+0xe0], R0 ;  /* 0x0000e000530075a7 */ /* 0x00072600080011ff */
[----:B------:R-:W-:Y:S01]  /*5e00*/  P2R R87, PR, RZ, 0x4 ;  /* 0x00000004ff577803 */ /* 0x000fe20000000000 */
[----:B------:R-:W-:Y:S01]  /*5e10*/  IMAD R77, R59, R4, R77 ;  /* 0x000000043b4d7224 */ /* 0x000fe200078e024d */
[----:B-1----:R-:W-:Y:S01]  /*5e20*/  @P5 SEL R85, RZ, 0x1, !P1 ;  /* 0x00000001ff555807 */ /* 0x002fe20004800000 */
[----:B---3--:R-:W-:Y:S06]  /*5e30*/  @!P5 BRA `(.L_x_87) ;  /* 0x000000000044d947 */ /* 0x008fec0003800000 */
[----:B------:R-:W-:Y:S01]  /*5e40*/  IMAD.MOV.U32 R50, RZ, RZ, RZ ;  /* 0x000000ffff327224 */ /* 0x000fe200078e00ff */
[----:B------:R-:W-:Y:S01]  /*5e50*/  ISETP.NE.AND P1, PT, R85, RZ, PT ;  /* 0x000000ff5500720c */ /* 0x000fe20003f25270 */
[----:B------:R-:W-:Y:S01]  /*5e60*/  BSSY B0, `(.L_x_88) ;  /* 0x0000008000007945 */ /* 0x000fe20003800000 */
[----:B------:R-:W-:Y:S02]  /*5e70*/  CS2R R42, SRZ ;  /* 0x00000000002a7805 */ /* 0x000fe4000001ff00 */
[----:B------:R-:W-:Y:S02]  /*5e80*/  CS2R R40, SRZ ;  /* 0x0000000000287805 */ /* 0x000fe4000001ff00 */
[----:B------:R-:W-:Y:S07]  /*5e90*/  CS2R R48, SRZ ;  /* 0x0000000000307805 */ /* 0x000fee000001ff00 */
[----:B------:R-:W-:Y:S05]  /*5ea0*/  @P1 BRA `(.L_x_89) ;  /* 0x00000000000c1947 */ /* 0x000fea0003800000 */
[----:B------:R-:W-:Y:S04]  /*5eb0*/  SHF.L.U32 R3, R70, 0x1f, RZ ;  /* 0x0000001f46037819 */ /* 0x000fe800000006ff */
[----:B------:R-:W1:Y:S02]  /*5ec0*/  SYNCS.PHASECHK.TRANS64.TRYWAIT P1, [UR50+0x80], R3 ;  /* 0x00008003ff0075a7 */ /* 0x000e640008021132 */
[----:B-1----:R-:W-:Y:S05]  /*5ed0*/  @!P1 BRA `(.L_x_90) ;  /* 0x0000002c00a09947 */ /* 0x002fea0003800000 */
.L_x_89:
[----:B------:R-:W-:Y:S05]  /*5ee0*/  BSYNC B0 ;  /* 0x0000000000007941 */ /* 0x000fea0003800000 */
.L_x_88:
[----:B------:R-:W-:Y:S01]  /*5ef0*/  ISETP.NE.AND P1, PT, R87, RZ, PT ;  /* 0x000000ff5700720c */ /* 0x000fe20003f25270 */
[----:B------:R-:W-:Y:S11]  /*5f00*/  HFMA2 R39, -RZ, RZ, 0, 5.9604644775390625e-08 ;  /* 0x00000001ff277431 */ /* 0x000ff600000001ff */
[----:B------:R-:W-:Y:S01]  /*5f10*/  @!UPT UIADD3 URZ, UPT, UPT, URZ, URZ, URZ ;  /* 0x000000fffffff290 */ /* 0x000fe2000fffe0ff */
[----:B------:R-:W-:Y:S05]  /*5f20*/  @P1 WARPSYNC.ALL ;  /* 0x0000000000001948 */ /* 0x000fea0003800000 */
[----:B------:R3:W1:Y:S04]  /*5f30*/  @P1 LDSM.16.M88.4 R40, [R86+UR50+0x200] ;  /* 0x000200325628183b */ /* 0x0006680008000200 */
[----:B------:R3:W1:Y:S02]  /*5f40*/  @P1 LDSM.16.M88.4 R48, [R82+0x200] ;  /* 0x000200005230183b */ /* 0x0006640000000200 */
.L_x_87:
[----:B------:R-:W-:Y:S05]  /*5f50*/  BSYNC B1 ;  /* 0x0000000000017941 */ /* 0x000fea0003800000 */
.L_x_86:
[----:B-1----:R-:W-:Y:S04]  /*5f60*/  SHF.R.U32.HI R2, RZ, 0x15, R34 ;  /* 0x00000015ff027819 */ /* 0x002fe80000011622 */
[----:B------:R-:W-:Y:S01]  /*5f70*/  LOP3.LUT P1, RZ, R2, 0x3, R73, 0x48, !PT ;  /* 0x0000000302ff7812 */ /* 0x000fe20007824849 */
[----:B------:R-:W-:Y:S01]  /*5f80*/  @!UPT UIADD3 URZ, UPT, UPT, URZ, URZ, URZ ;  /* 0x000000fffffff290 */ /* 0x000fe2000fffe0ff */
[----:B----4-:R-:W-:Y:S11]  /*5f90*/  @P0 BRA `(.L_x_91) ;  /* 0x0000000000080947 */ /* 0x010ff60003800000 */
[----:B------:R-:W1:Y:S02]  /*5fa0*/  SYNCS.PHASECHK.TRANS64.TRYWAIT P0, [R83+URZ+0xe0], R0 ;  /* 0x0000e000530075a7 */ /* 0x000e6400080011ff */
[----:B-1----:R-:W-:Y:S05]  /*5fb0*/  @!P0 BRA `(.L_x_92) ;  /* 0x0000002c00808947 */ /* 0x002fea0003800000 */
.L_x_91:
[----:B------:R-:W-:Y:S05]  /*5fc0*/  @!P1 BRA `(.L_x_93) ;  /* 0x0000000000409947 */ /* 0x000fea0003800000 */
[----:B------:R-:W4:Y:S01]  /*5fd0*/  LDCU.64 UR8, c[0x4][0x70] ;  /* 0x01000e00ff0877ac */ /* 0x000f220008000a00 */
[----:B------:R-:W-:Y:S01]  /*5fe0*/  MOV R3, 0x0 ;  /* 0x0000000000037802 */ /* 0x000fe20000000f00 */
[----:B------:R-:W-:Y:S02]  /*5ff0*/  HFMA2 R12, -RZ, RZ, 0, 5.9604644775390625e-08 ;  /* 0x00000001ff0c7431 */ /* 0x000fe400000001ff */
[----:B------:R-:W-:Y:S02]  /*6000*/  IMAD.MOV.U32 R8, RZ, RZ, 0x192 ;  /* 0x00000192ff087424 */ /* 0x000fe400078e00ff */
[----:B------:R-:W-:Y:S01]  /*6010*/  IMAD.MOV.U32 R13, RZ, RZ, RZ ;  /* 0x000000ffff0d7224 */ /* 0x000fe200078e00ff */
[----:B------:R-:W5:Y:S01]  /*6020*/  LDCU.64 UR6, c[0x4][0x78] ;  /* 0x01000f00ff0677ac */ /* 0x000f620008000a00 */
[----:B------:R-:W1:Y:S01]  /*6030*/  LDC.64 R2, c[0x4][R3] ;  /* 0x0100000003027b82 */ /* 0x000e620000000a00 */
[----:B------:R-:W2:Y:S01]  /*6040*/  LDCU.64 UR4, c[0x4][0x10] ;  /* 0x01000200ff0477ac */ /* 0x000ea20008000a00 */
[----:B----4-:R-:W-:Y:S01]  /*6050*/  MOV R5, UR9 ;  /* 0x0000000900057c02 */ /* 0x010fe20008000f00 */
[----:B------:R-:W-:Y:S01]  /*6060*/  IMAD.U32 R4, RZ, RZ, UR8 ;  /* 0x00000008ff047e24 */ /* 0x000fe2000f8e00ff */
[----:B-----5:R-:W-:Y:S01]  /*6070*/  MOV R7, UR7 ;  /* 0x0000000700077c02 */ /* 0x020fe20008000f00 */
[----:B------:R-:W-:Y:S01]  /*6080*/  IMAD.U32 R6, RZ, RZ, UR6 ;  /* 0x00000006ff067e24 */ /* 0x000fe2000f8e00ff */
[----:B--2---:R-:W-:Y:S01]  /*6090*/  MOV R11, UR5 ;  /* 0x00000005000b7c02 */ /* 0x004fe20008000f00 */
[----:B------:R-:W-:Y:S02]  /*60a0*/  IMAD.U32 R10, RZ, RZ, UR4 ;  /* 0x00000004ff0a7e24 */ /* 0x000fe4000f8e00ff */
[----:B------:R-:W-:Y:S07]  /*60b0*/  LEPC R20, `(.L_x_93) ;  /* 0x000000001014794e */ /* 0x000fee0000000000 */
[----:B-1-3--:R-:W-:Y:S05]  /*60c0*/  CALL.ABS.NOINC R2 ;  /* 0x0000000002007343 */ /* 0x00afea0003c00000 */
.L_x_93:
[----:B------:R-:W-:Y:S05]  /*60d0*/  WARPSYNC.ALL ;  /* 0x0000000000007948 */ /* 0x000fea0003800000 */
[----:B------:R-:W-:Y:S01]  /*60e0*/  R2UR UR4, R34 ;  /* 0x00000000220472ca */ /* 0x000fe200000e0000 */
[--C-:B------:R-:W-:Y:S01]  /*60f0*/  HADD2.F32 R20, -RZ, R40.reuse.H0_H0 ;  /* 0x20000028ff147230 */ /* 0x100fe20000004100 */
[----:B------:R-:W-:Y:S01]  /*6100*/  ISETP.NE.AND P0, PT, R72, RZ, PT ;  /* 0x000000ff4800720c */ /* 0x000fe20003f05270 */
[----:B------:R-:W-:Y:S01]  /*6110*/  HADD2.F32 R21, -RZ, R40.H1_H1 ;  /* 0x30000028ff157230 */ /* 0x000fe20000004100 */
[----:B------:R-:W-:Y:S01]  /*6120*/  BSSY.RECONVERGENT B0, `(.L_x_94) ;  /* 0x000004e000007945 */ /* 0x000fe20003800200 */
[--C-:B------:R-:W-:Y:S02]  /*6130*/  HADD2.F32 R36, -RZ, R41.reuse.H0_H0 ;  /* 0x20000029ff247230 */ /* 0x100fe40000004100 */
[----:B------:R-:W-:Y:S02]  /*6140*/  HADD2.F32 R38, -RZ, R41.H1_H1 ;  /* 0x30000029ff267230 */ /* 0x000fe40000004100 */
[----:B------:R-:W-:Y:S04]  /*6150*/  HADD2.F32 R37, -RZ, R49.H0_H0 ;  /* 0x20000031ff257230 */ /* 0x000fe80000004100 */
[----:B------:R-:W1:Y:S02]  /*6160*/  LDTM.16dp256bit.x4 R4, tmem[UR4] ;  /* 0x00000004000479ee */ /* 0x000e640008120000 */
[C---:B-12---:R-:W-:Y:S01]  /*6170*/  FMUL R0, R33.reuse, R4 ;  /* 0x0000000421007220 */ /* 0x046fe20000400000 */
[C---:B------:R-:W-:Y:S01]  /*6180*/  FMUL R2, R33.reuse, R5 ;  /* 0x0000000521027220 */ /* 0x040fe20000400000 */
[C---:B------:R-:W-:Y:S01]  /*6190*/  FMUL R3, R33.reuse, R6 ;  /* 0x0000000621037220 */ /* 0x040fe20000400000 */
[----:B------:R-:W-:Y:S01]  /*61a0*/  FMUL R7, R33, R7 ;  /* 0x0000000721077220 */ /* 0x000fe20000400000 */
[C---:B------:R-:W-:Y:S01]  /*61b0*/  FFMA R0, R35.reuse, R20, R0 ;  /* 0x0000001423007223 */ /* 0x040fe20000000000 */
[C---:B------:R-:W-:Y:S01]  /*61c0*/  FFMA R2, R35.reuse, R21, R2 ;  /* 0x0000001523027223 */ /* 0x040fe20000000002 */
[C---:B------:R-:W-:Y:S01]  /*61d0*/  FFMA R3, R35.reuse, R36, R3 ;  /* 0x0000002423037223 */ /* 0x040fe20000000003 */
[--C-:B------:R-:W-:Y:S02]  /*61e0*/  HADD2.F32 R20, -RZ, R42.reuse.H0_H0 ;  /* 0x2000002aff147230 */ /* 0x100fe40000004100 */
[----:B------:R-:W-:Y:S01]  /*61f0*/  FFMA R7, R35, R38, R7 ;  /* 0x0000002623077223 */ /* 0x000fe20000000007 */
[C---:B------:R-:W-:Y:S01]  /*6200*/  FMUL R4, R33.reuse, R8 ;  /* 0x0000000821047220 */ /* 0x040fe20000400000 */
[----:B------:R-:W-:Y:S01]  /*6210*/  HADD2.F32 R36, -RZ, R42.H1_H1 ;  /* 0x3000002aff247230 */ /* 0x000fe20000004100 */
[----:B------:R-:W-:Y:S01]  /*6220*/  F2FP.F16.F32.PACK_AB R44, R2, R0 ;  /* 0x00000000022c723e */ /* 0x000fe200000000ff */
[----:B------:R-:W-:Y:S01]  /*6230*/  FMUL R5, R33, R9 ;  /* 0x0000000921057220 */ /* 0x000fe20000400000 */
[--C-:B------:R-:W-:Y:S01]  /*6240*/  HADD2.F32 R21, -RZ, R43.reuse.H0_H0 ;  /* 0x2000002bff157230 */ /* 0x100fe20000004100 */
[----:B------:R-:W-:Y:S01]  /*6250*/  F2FP.F16.F32.PACK_AB R45, R7, R3 ;  /* 0x00000003072d723e */ /* 0x000fe200000000ff */
[C---:B------:R-:W-:Y:S01]  /*6260*/  FFMA R4, R35.reuse, R20, R4 ;  /* 0x0000001423047223 */ /* 0x040fe20000000004 */
[----:B------:R-:W-:Y:S01]  /*6270*/  FFMA R5, R35, R36, R5 ;  /* 0x0000002423057223 */ /* 0x000fe20000000005 */
[C---:B------:R-:W-:Y:S01]  /*6280*/  FMUL R6, R33.reuse, R10 ;  /* 0x0000000a21067220 */ /* 0x040fe20000400000 */
[----:B------:R-:W-:Y:S02]  /*6290*/  HADD2.F32 R20, -RZ, R43.H1_H1 ;  /* 0x3000002bff147230 */ /* 0x000fe40000004100 */
[C---:B------:R-:W-:Y:S01]  /*62a0*/  FMUL R11, R33.reuse, R11 ;  /* 0x0000000b210b7220 */ /* 0x040fe20000400000 */
[----:B------:R-:W-:Y:S01]  /*62b0*/  FMUL R8, R33, R12 ;  /* 0x0000000c21087220 */ /* 0x000fe20000400000 */
[----:B------:R-:W-:Y:S01]  /*62c0*/  FFMA R6, R35, R21, R6 ;  /* 0x0000001523067223 */ /* 0x000fe20000000006 */
[--C-:B------:R-:W-:Y:S02]  /*62d0*/  HADD2.F32 R21, -RZ, R48.reuse.H0_H0 ;  /* 0x20000030ff157230 */ /* 0x100fe40000004100 */
[C---:B------:R-:W-:Y:S01]  /*62e0*/  FMUL R9, R33.reuse, R13 ;  /* 0x0000000d21097220 */ /* 0x040fe20000400000 */
[----:B------:R-:W-:Y:S02]  /*62f0*/  HADD2.F32 R36, -RZ, R48.H1_H1 ;  /* 0x30000030ff247230 */ /* 0x000fe40000004100 */
[----:B------:R-:W-:Y:S01]  /*6300*/  FMUL R10, R33, R14 ;  /* 0x0000000e210a7220 */ /* 0x000fe20000400000 */
[C---:B------:R-:W-:Y:S01]  /*6310*/  FFMA R11, R35.reuse, R20, R11 ;  /* 0x00000014230b7223 */ /* 0x040fe2000000000b */
[C---:B------:R-:W-:Y:S01]  /*6320*/  FFMA R8, R35.reuse, R21, R8 ;  /* 0x0000001523087223 */ /* 0x040fe20000000008 */
[----:B------:R-:W-:Y:S02]  /*6330*/  HADD2.F32 R20, -RZ, R49.H1_H1 ;  /* 0x30000031ff147230 */ /* 0x000fe40000004100 */
[----:B------:R-:W-:Y:S01]  /*6340*/  FFMA R9, R35, R36, R9 ;  /* 0x0000002423097223 */ /* 0x000fe20000000009 */
[----:B------:R-:W-:Y:S01]  /*6350*/  FMUL R15, R33, R15 ;  /* 0x0000000f210f7220 */ /* 0x000fe20000400000 */
[--C-:B------:R-:W-:Y:S02]  /*6360*/  HADD2.F32 R21, -RZ, R50.reuse.H0_H0 ;  /* 0x20000032ff157230 */ /* 0x100fe40000004100 */
[----:B------:R-:W-:Y:S01]  /*6370*/  FFMA R10, R35, R37, R10 ;  /* 0x00000025230a7223 */ /* 0x000fe2000000000a */
[C---:B------:R-:W-:Y:S01]  /*6380*/  FMUL R12, R33.reuse, R16 ;  /* 0x00000010210c7220 */ /* 0x040fe20000400000 */
[----:B------:R-:W-:Y:S02]  /*6390*/  HADD2.F32 R36, -RZ, R50.H1_H1 ;  /* 0x30000032ff247230 */ /* 0x000fe40000004100 */
[C---:B------:R-:W-:Y:S01]  /*63a0*/  FMUL R13, R33.reuse, R17 ;  /* 0x00000011210d7220 */ /* 0x040fe20000400000 */
[--C-:B------:R-:W-:Y:S02]  /*63b0*/  HADD2.F32 R37, -RZ, R51.reuse.H0_H0 ;  /* 0x20000033ff257230 */ /* 0x100fe40000004100 */
[----:B------:R-:W-:Y:S01]  /*63c0*/  FMUL R14, R33, R18 ;  /* 0x00000012210e7220 */ /* 0x000fe20000400000 */
[----:B------:R-:W-:Y:S02]  /*63d0*/  HADD2.F32 R38, -RZ, R51.H1_H1 ;  /* 0x30000033ff267230 */ /* 0x000fe40000004100 */
[----:B------:R-:W-:Y:S01]  /*63e0*/  FFMA R15, R35, R20, R15 ;  /* 0x00000014230f7223 */ /* 0x000fe2000000000f */
[----:B------:R-:W-:Y:S01]  /*63f0*/  FMUL R19, R33, R19 ;  /* 0x0000001321137220 */ /* 0x000fe20000400000 */
[C---:B------:R-:W-:Y:S01]  /*6400*/  FFMA R12, R35.reuse, R21, R12 ;  /* 0x00000015230c7223 */ /* 0x040fe2000000000c */
[C---:B------:R-:W-:Y:S01]  /*6410*/  FFMA R13, R35.reuse, R36, R13 ;  /* 0x00000024230d7223 */ /* 0x040fe2000000000d */
[C---:B------:R-:W-:Y:S01]  /*6420*/  FFMA R14, R35.reuse, R37, R14 ;  /* 0x00000025230e7223 */ /* 0x040fe2000000000e */
[----:B------:R-:W-:Y:S01]  /*6430*/  FFMA R19, R35, R38, R19 ;  /* 0x0000002623137223 */ /* 0x000fe20000000013 */
[----:B------:R-:W-:Y:S02]  /*6440*/  F2FP.F16.F32.PACK_AB R46, R5, R4 ;  /* 0x00000004052e723e */ /* 0x000fe400000000ff */
[----:B------:R-:W-:Y:S02]  /*6450*/  F2FP.F16.F32.PACK_AB R47, R11, R6 ;  /* 0x000000060b2f723e */ /* 0x000fe400000000ff */
[----:B------:R-:W-:Y:S02]  /*6460*/  F2FP.F16.F32.PACK_AB R88, R9, R8 ;  /* 0x000000080958723e */ /* 0x000fe400000000ff */
[----:B------:R-:W-:Y:S01]  /*6470*/  F2FP.F16.F32.PACK_AB R89, R15, R10 ;  /* 0x0000000a0f59723e */ /* 0x000fe200000000ff */
[----:B------:R1:W-:Y:S01]  /*6480*/  STSM.16.M88.4 [R84+0x200], R44 ;  /* 0x0002002c54007844 */ /* 0x0003e20000000200 */
[----:B------:R-:W-:Y:S02]  /*6490*/  F2FP.F16.F32.PACK_AB R90, R13, R12 ;  /* 0x0000000c0d5a723e */ /* 0x000fe400000000ff */
[----:B------:R-:W-:Y:S05]  /*64a0*/  F2FP.F16.F32.PACK_AB R91, R19, R14 ;  /* 0x0000000e135b723e */ /* 0x000fea00000000ff */
[----:B------:R1:W-:Y:S01]  /*64b0*/  STSM.16.M88.4 [R82+0x200], R88 ;  /* 0x0002005852007844 */ /* 0x0003e20000000200 */
[----:B------:R-:W-:Y:S01]  /*64c0*/  @!PT LDS RZ, [RZ] ;  /* 0x00000000fffff984 */ /* 0x000fe20000000800 */
[----:B------:R-:W-:Y:S01]  /*64d0*/  @!PT LDS RZ, [RZ] ;  /* 0x00000000fffff984 */ /* 0x000fe20000000800 */
[----:B------:R-:W-:Y:S01]  /*64e0*/  @!PT LDS RZ, [RZ] ;  /* 0x00000000fffff984 */ /* 0x000fe20000000800 */
[----:B------:R-:W-:Y:S01]  /*64f0*/  @!PT LDS RZ, [RZ] ;  /* 0x00000000fffff984 */ /* 0x000fe20000000800 */
[----:B------:R2:W-:Y:S07]  /*6500*/  MEMBAR.ALL.CTA ;  /* 0x0000000000007992 */ /* 0x0005ee0000008000 */
[----:B--2---:R-:W2:Y:S02]  /*6510*/  FENCE.VIEW.ASYNC.S ;  /* 0x00000000000073c6 */ /* 0x004ea40000000000 */
[----:B--2---:R-:W-:Y:S06]  /*6520*/  BAR.SYNC.DEFER_BLOCKING 0x1, 0x80 ;  /* 0x0042000000007b1d */ /* 0x004fec0000010000 */
[----:B------:R-:W-:Y:S05]  /*6530*/  @P0 BRA `(.L_x_95) ;  /* 0x0000000000300947 */ /* 0x000fea0003800000 */
[----:B------:R-:W-:Y:S01]  /*6540*/  UIADD3 UR6, UPT, UPT, UR50, 0x200, URZ ;  /* 0x0000020032067890 */ /* 0x000fe2000fffe0ff */
[----:B------:R-:W-:Y:S01]  /*6550*/  R2UR UR42, R79 ;  /* 0x000000004f2a72ca */ /* 0x000fe200000e0000 */
[----:B------:R-:W-:Y:S01]  /*6560*/  UIADD3 UR4, UP0, UPT, UR54, 0x680, URZ ;  /* 0x0000068036047890 */ /* 0x000fe2000ff1e0ff */
[----:B------:R-:W-:Y:S02]  /*6570*/  R2UR UR43, R77 ;  /* 0x000000004d2b72ca */ /* 0x000fe400000e0000 */
[----:B------:R-:W-:Y:S01]  /*6580*/  R2UR UR44, R78 ;  /* 0x000000004e2c72ca */ /* 0x000fe200000e0000 */
[----:B------:R-:W-:Y:S01]  /*6590*/  IMAD.U32 R74, RZ, RZ, UR6 ;  /* 0x00000006ff4a7e24 */ /* 0x000fe2000f8e00ff */
[----:B------:R-:W-:Y:S04]  /*65a0*/  UIADD3.X UR5, UPT, UPT, URZ, UR55, URZ, UP0, !UPT ;  /* 0x00000037ff057290 */ /* 0x000fe800087fe4ff */
[----:B------:R-:W-:Y:S11]  /*65b0*/  R2UR UR40, R74 ;  /* 0x000000004a2872ca */ /* 0x000ff600000e0000 */
[----:B------:R-:W-:Y:S02]  /*65c0*/  @!UPT UIADD3 URZ, UPT, UPT, URZ, URZ, URZ ;  /* 0x000000fffffff290 */ /* 0x000fe4000fffe0ff */
[----:B------:R2:W-:Y:S01]  /*65d0*/  UTMASTG.4D.IM2COL [UR40], [UR4] ;  /* 0x00000028040073b5 */ /* 0x0005e20008058000 */
[----:B------:R0:W-:Y:S01]  /*65e0*/  UTMACMDFLUSH ;  /* 0x00000000000079b7 */ /* 0x0001e20000000000 */
[----:B--2---:R-:W-:Y:S04]  /*65f0*/  DEPBAR.LE SB0, 0x1 ;  /* 0x000080400000791a */ /* 0x004fe80000000000 */
.L_x_95:
[----:B------:R-:W-:Y:S05]  /*6600*/  BSYNC.RECONVERGENT B0 ;  /* 0x0000000000007941 */ /* 0x000fea0003800200 */
.L_x_94:
[----:B------:R-:W-:Y:S01]  /*6610*/  BAR.SYNC.DEFER_BLOCKING 0x1, 0x80 ;  /* 0x0042000000007b1d */ /* 0x000fe20000010000 */
[----:B------:R-:W-:Y:S01]  /*6620*/  ISETP.NE.AND P1, PT, R81, RZ, PT ;  /* 0x000000ff5100720c */ /* 0x000fe20003f25270 */
[----:B------:R-:W-:Y:S01]  /*6630*/  UISETP.NE.AND UP0, UPT, UR52, URZ, UPT ;  /* 0x000000ff3400728c */ /* 0x000fe2000bf05270 */
[----:B------:R-:W-:Y:S11]  /*6640*/  LEA R4, R39, UR50, 0x3 ;  /* 0x0000003227047c11 */ /* 0x000ff6000f8e18ff */
[----:B------:R-:W-:Y:S01]  /*6650*/  @P1 SHF.L.U32 R3, R70, 0x1f, RZ ;  /* 0x0000001f46031819 */ /* 0x000fe200000006ff */
[----:B------:R-:W-:Y:S06]  /*6660*/  BRA.U !UP0, `(.L_x_96) ;  /* 0x0000000108247547 */ /* 0x000fec000b800000 */
[----:B------:R-:W2:Y:S01]  /*6670*/  S2R R0, SR_CgaCtaId ;  /* 0x0000000000007919 */ /* 0x000ea20000008800 */
[----:B------:R-:W-:Y:S01]  /*6680*/  IMAD.U32 R2, RZ, RZ, UR56 ;  /* 0x00000038ff027e24 */ /* 0x000fe2000f8e00ff */
[----:B------:R-:W-:Y:S04]  /*6690*/  UIADD3 UR56, UPT, UPT, UR56, 0x1, URZ ;  /* 0x0000000138387890 */ /* 0x000fe8000fffe0ff */
[----:B------:R-:W-:Y:S01]  /*66a0*/  @P1 LEA R2, R2, UR50, 0x3 ;  /* 0x0000003202021c11 */ /* 0x000fe2000f8e18ff */
[----:B------:R-:W-:Y:S04]  /*66b0*/  UISETP.NE.AND UP0, UPT, UR56, 0x4, UPT ;  /* 0x000000043800788c */ /* 0x000fe8000bf05270 */
[----:B------:R-:W-:Y:S01]  /*66c0*/  @P1 VIADD R5, R2, 0xa0 ;  /* 0x000000a002051836 */ /* 0x000fe20000000000 */
[----:B------:R-:W-:Y:S04]  /*66d0*/  USEL UR56, UR56, URZ, UP0 ;  /* 0x000000ff38387287 */ /* 0x000fe80008000000 */
[----:B--2---:R-:W-:Y:S04]  /*66e0*/  @P1 PRMT R0, R0, 0x654, R5 ;  /* 0x0000065400001816 */ /* 0x004fe80000000005 */
[----:B------:R2:W-:Y:S04]  /*66f0*/  @P1 SYNCS.ARRIVE.TRANS64.RED.A1T0 RZ, [R0+URZ], RZ ;  /* 0x000000ff00ff19a7 */ /* 0x0005e800081004ff */
.L_x_96:
[----:B------:R-:W4:Y:S01]  /*6700*/  @P1 SYNCS.PHASECHK.TRANS64.TRYWAIT P0, [R4+URZ+0x80], R3 ;  /* 0x00008003040015a7 */ /* 0x000f2200080011ff */
[----:B------:R-:W-:Y:S01]  /*6710*/  BSSY B1, `(.L_x_97) ;  /* 0x0000013000017945 */ /* 0x000fe20003800000 */
[----:B----4-:R-:W-:Y:S03]  /*6720*/  @P1 SEL R85, RZ, 0x1, !P0 ;  /* 0x00000001ff551807 */ /* 0x010fe60004000000 */
[----:B------:R-:W-:Y:S05]  /*6730*/  @!P1 BRA `(.L_x_98) ;  /* 0x0000000000409947 */ /* 0x000fea0003800000 */
[----:B------:R-:W-:Y:S01]  /*6740*/  ISETP.NE.AND P1, PT, R87, RZ, PT ;  /* 0x000000ff5700720c */ /* 0x000fe20003f25270 */
[----:B------:R-:W-:Y:S01]  /*6750*/  BSSY B0, `(.L_x_99) ;  /* 0x0000009000007945 */ /* 0x000fe20003800000 */
[----:B------:R-:W-:Y:S11]  /*6760*/  ISETP.NE.AND P0, PT, R85, RZ, PT ;  /* 0x000000ff5500720c */ /* 0x000ff60003f05270 */
[----:B------:R-:W-:Y:S05]  /*6770*/  @P1 IMAD R2, R39, 0x1000, R86 ;  /* 0x0000100027021824 */ /* 0x000fea00078e0256 */
[----:B--2---:R-:W-:Y:S05]  /*6780*/  @P1 IADD3 R0, PT, PT, R2, UR50, RZ ;  /* 0x0000003202001c10 */ /* 0x004fea000fffe0ff */
[----:B------:R-:W-:Y:S01]  /*6790*/  @P1 IMAD.IADD R0, R75, 0x1, R0 ;  /* 0x000000014b001824 */ /* 0x000fe200078e0200 */
[----:B------:R-:W-:Y:S06]  /*67a0*/  @P0 BRA `(.L_x_100) ;  /* 0x00000000000c0947 */ /* 0x000fec0003800000 */
[----:B------:R-:W-:Y:S04]  /*67b0*/  SHF.L.U32 R3, R70, 0x1f, RZ ;  /* 0x0000001f46037819 */ /* 0x000fe800000006ff */
[----:B------:R-:W2:Y:S02]  /*67c0*/  SYNCS.PHASECHK.TRANS64.TRYWAIT P0, [R4+URZ+0x80], R3 ;  /* 0x00008003040075a7 */ /* 0x000ea400080011ff */
[----:B--2---:R-:W-:Y:S05]  /*67d0*/  @!P0 BRA `(.L_x_101) ;  /* 0x00000024008c8947 */ /* 0x004fea0003800000 */
.L_x_100:
[----:B------:R-:W-:Y:S05]  /*67e0*/  BSYNC B0 ;  /* 0x0000000000007941 */ /* 0x000fea0003800000 */
.L_x_99:
[----:B------:R-:W-:Y:S02]  /*67f0*/  ISETP.NE.AND P0, PT, R87, RZ, PT ;  /* 0x000000ff5700720c */ /* 0x000fe40003f05270 */
[----:B------:R-:W-:Y:S11]  /*6800*/  IADD3 R39, PT, PT, R39, 0x1, RZ ;  /* 0x0000000127277810 */ /* 0x000ff60007ffe0ff */
[----:B------:R-:W-:Y:S05]  /*6810*/  @P0 WARPSYNC.ALL ;  /* 0x0000000000000948 */ /* 0x000fea0003800000 */
[----:B------:R4:W1:Y:S04]  /*6820*/  @P0 LDSM.16.M88.4 R40, [R2+UR50+0x200] ;  /* 0x000200320228083b */ /* 0x0008680008000200 */
[----:B------:R4:W1:Y:S02]  /*6830*/  @P0 LDSM.16.M88.4 R48, [R0+0x200] ;  /* 0x000200000030083b */ /* 0x0008640000000200 */
.L_x_98:
[----:B------:R-:W-:Y:S05]  /*6840*/  BSYNC B1 ;  /* 0x0000000000017941 */ /* 0x000fea0003800000 */
.L_x_97:
[----:B--2-4-:R-:W-:Y:S05]  /*6850*/  VIADD R0, R34, 0x20 ;  /* 0x0000002022007836 */ /* 0x014fea0000000000 */
[----:B------:R-:W-:Y:S04]  /*6860*/  SHF.R.U32.HI R0, RZ, 0x15, R0 ;  /* 0x00000015ff007819 */ /* 0x000fe80000011600 */
[----:B------:R-:W-:Y:S11]  /*6870*/  LOP3.LUT P0, RZ, R0, 0x3, R73, 0x48, !PT ;  /* 0x0000000300ff7812 */ /* 0x000ff60007804849 */
[----:B------:R-:W-:Y:S02]  /*6880*/  @!UPT UIADD3 URZ, UPT, UPT, URZ, URZ, URZ ;  /* 0x000000fffffff290 */ /* 0x000fe4000fffe0ff */
[----:B------:R-:W-:Y:S05]  /*6890*/  @!P0 BRA `(.L_x_102) ;  /* 0x0000000000408947 */ /* 0x000fea0003800000 */
[----:B------:R-:W2:Y:S01]  /*68a0*/  LDCU.64 UR8, c[0x4][0x70] ;  /* 0x01000e00ff0877ac */ /* 0x000ea20008000a00 */
[----:B------:R-:W-:Y:S01]  /*68b0*/  MOV R3, 0x0 ;  /* 0x0000000000037802 */ /* 0x000fe20000000f00 */
[----:B------:R-:W-:Y:S02]  /*68c0*/  HFMA2 R12, -RZ, RZ, 0, 5.9604644775390625e-08 ;  /* 0x00000001ff0c7431 */ /* 0x000fe400000001ff */
[----:B------:R-:W-:Y:S02]  /*68d0*/  IMAD.MOV.U32 R8, RZ, RZ, 0x192 ;  /* 0x00000192ff087424 */ /* 0x000fe400078e00ff */
[----:B------:R-:W-:Y:S01]  /*68e0*/  IMAD.MOV.U32 R13, RZ, RZ, RZ ;  /* 0x000000ffff0d7224 */ /* 0x000fe200078e00ff */
[----:B------:R-:W4:Y:S01]  /*68f0*/  LDCU.64 UR6, c[0x4][0x78] ;  /* 0x01000f00ff0677ac */ /* 0x000f220008000a00 */
[----:B------:R-:W1:Y:S01]  /*6900*/  LDC.64 R2, c[0x4][R3] ;  /* 0x0100000003027b82 */ /* 0x000e620000000a00 */
[----:B------:R-:W5:Y:S01]  /*6910*/  LDCU.64 UR4, c[0x4][0x10] ;  /* 0x01000200ff0477ac */ /* 0x000f620008000a00 */
[----:B--2---:R-:W-:Y:S01]  /*6920*/  MOV R5, UR9 ;  /* 0x0000000900057c02 */ /* 0x004fe20008000f00 */
[----:B------:R-:W-:Y:S01]  /*6930*/  IMAD.U32 R4, RZ, RZ, UR8 ;  /* 0x00000008ff047e24 */ /* 0x000fe2000f8e00ff */
[----:B----4-:R-:W-:Y:S01]  /*6940*/  MOV R7, UR7 ;  /* 0x0000000700077c02 */ /* 0x010fe20008000f00 */
[----:B------:R-:W-:Y:S01]  /*6950*/  IMAD.U32 R6, RZ, RZ, UR6 ;  /* 0x00000006ff067e24 */ /* 0x000fe2000f8e00ff */
[----:B-----5:R-:W-:Y:S01]  /*6960*/  MOV R11, UR5 ;  /* 0x00000005000b7c02 */ /* 0x020fe20008000f00 */
[----:B------:R-:W-:Y:S02]  /*6970*/  IMAD.U32 R10, RZ, RZ, UR4 ;  /* 0x00000004ff0a7e24 */ /* 0x000fe4000f8e00ff */
[----:B------:R-:W-:Y:S07]  /*6980*/  LEPC R20, `(.L_x_102) ;  /* 0x000000001014794e */ /* 0x000fee0000000000 */
[----:B-1-3--:R-:W-:Y:S05]  /*6990*/  CALL.ABS.NOINC R2 ;  /* 0x0000000002007343 */ /* 0x00afea0003c00000 */
.L_x_102:
[----:B------:R-:W-:Y:S01]  /*69a0*/  ISETP.NE.AND P6, PT, R81, RZ, PT ;  /* 0x000000ff5100720c */ /* 0x000fe20003fc5270 */
[----:B------:R-:W-:Y:S05]  /*69b0*/  WARPSYNC.ALL ;  /* 0x0000000000007948 */ /* 0x000fea0003800000 */
[----:B------:R-:W-:Y:S01]  /*69c0*/  R2UR UR4, R34 ;  /* 0x00000000220472ca */ /* 0x000fe200000e0000 */
[--C-:B-1----:R-:W-:Y:S01]  /*69d0*/  HADD2.F32 R20, -RZ, R40.reuse.H0_H0 ;  /* 0x20000028ff147230 */ /* 0x102fe20000004100 */
[----:B------:R-:W1:Y:S01]  /*69e0*/  S2R R92, SR_CgaCtaId ;  /* 0x00000000005c7919 */ /* 0x000e620000008800 */
[----:B------:R-:W-:Y:S01]  /*69f0*/  HADD2.F32 R21, -RZ, R40.H1_H1 ;  /* 0x30000028ff157230 */ /* 0x000fe20000004100 */
[----:B------:R-:W-:Y:S01]  /*6a00*/  ISETP.NE.AND P0, PT, R72, RZ, PT ;  /* 0x000000ff4800720c */ /* 0x000fe20003f05270 */
[----:B------:R-:W-:Y:S01]  /*6a10*/  HADD2.F32 R36, -RZ, R41.H1_H1 ;  /* 0x30000029ff247230 */ /* 0x000fe20000004100 */
[----:B------:R-:W-:Y:S01]  /*6a20*/  MOV R93, UR56 ;  /* 0x00000038005d7c02 */ /* 0x000fe20008000f00 */
[----:B------:R-:W-:Y:S01]  /*6a30*/  HADD2.F32 R37, -RZ, R49.H0_H0 ;  /* 0x20000031ff257230 */ /* 0x000fe20000004100 */
[----:B------:R-:W-:Y:S01]  /*6a40*/  BSSY.RECONVERGENT B0, `(.L_x_103) ;  /* 0x000004f000007945 */ /* 0x000fe20003800200 */
[----:B------:R-:W-:Y:S01]  /*6a50*/  HADD2.F32 R38, -RZ, R51.H1_H1 ;  /* 0x30000033ff267230 */ /* 0x000fe20000004100 */
[----:B------:R-:W-:Y:S03]  /*6a60*/  @P6 LEA R93, R93, UR50, 0x3 ;  /* 0x000000325d5d6c11 */ /* 0x000fe6000f8e18ff */
[----:B------:R-:W2:Y:S01]  /*6a70*/  LDTM.16dp256bit.x4 R4, tmem[UR4+0x20] ;  /* 0x00002004000479ee */ /* 0x000ea20008120000 */
[----:B------:R-:W-:Y:S01]  /*6a80*/  @P6 IADD3 R93, PT, PT, R93, 0xa0, RZ ;  /* 0x000000a05d5d6810 */ /* 0x000fe20007ffe0ff */
[C---:B--2---:R-:W-:Y:S01]  /*6a90*/  FMUL R0, R33.reuse, R4 ;  /* 0x0000000421007220 */ /* 0x044fe20000400000 */
[C---:B------:R-:W-:Y:S01]  /*6aa0*/  FMUL R2, R33.reuse, R5 ;  /* 0x0000000521027220 */ /* 0x040fe20000400000 */
[C---:B------:R-:W-:Y:S01]  /*6ab0*/  FMUL R3, R33.reuse, R6 ;  /* 0x0000000621037220 */ /* 0x040fe20000400000 */
[----:B------:R-:W-:Y:S01]  /*6ac0*/  FMUL R7, R33, R7 ;  /* 0x0000000721077220 */ /* 0x000fe20000400000 */
[C---:B------:R-:W-:Y:S01]  /*6ad0*/  FFMA R0, R35.reuse, R20, R0 ;  /* 0x0000001423007223 */ /* 0x040fe20000000000 */
[----:B------:R-:W-:Y:S02]  /*6ae0*/  HADD2.F32 R20, -RZ, R41.H0_H0 ;  /* 0x20000029ff147230 */ /* 0x000fe40000004100 */
[----:B------:R-:W-:Y:S01]  /*6af0*/  FFMA R2, R35, R21, R2 ;  /* 0x0000001523027223 */ /* 0x000fe20000000002 */
[C---:B------:R-:W-:Y:S01]  /*6b00*/  FMUL R4, R33.reuse, R8 ;  /* 0x0000000821047220 */ /* 0x040fe20000400000 */
[----:B------:R-:W-:Y:S01]  /*6b10*/  FMUL R5, R33, R9 ;  /* 0x0000000921057220 */ /* 0x000fe20000400000 */
[--C-:B------:R-:W-:Y:S02]  /*6b20*/  HADD2.F32 R21, -RZ, R43.reuse.H0_H0 ;  /* 0x2000002bff157230 */ /* 0x100fe40000004100 */
[C---:B------:R-:W-:Y:S01]  /*6b30*/  FFMA R3, R35.reuse, R20, R3 ;  /* 0x0000001423037223 */ /* 0x040fe20000000003 */
[--C-:B------:R-:W-:Y:S01]  /*6b40*/  HADD2.F32 R20, -RZ, R42.reuse.H0_H0 ;  /* 0x2000002aff147230 */ /* 0x100fe20000004100 */
[----:B------:R-:W-:Y:S01]  /*6b50*/  F2FP.F16.F32.PACK_AB R44, R2, R0 ;  /* 0x00000000022c723e */ /* 0x000fe200000000ff */
[----:B------:R-:W-:Y:S01]  /*6b60*/  FFMA R7, R35, R36, R7 ;  /* 0x0000002423077223 */ /* 0x000fe20000000007 */
[----:B------:R-:W-:Y:S02]  /*6b70*/  HADD2.F32 R36, -RZ, R42.H1_H1 ;  /* 0x3000002aff247230 */ /* 0x000fe40000004100 */
[----:B------:R-:W-:Y:S01]  /*6b80*/  FMUL R6, R33, R10 ;  /* 0x0000000a21067220 */ /* 0x000fe20000400000 */
[----:B------:R-:W-:Y:S01]  /*6b90*/  FFMA R4, R35, R20, R4 ;  /* 0x0000001423047223 */ /* 0x000fe20000000004 */
[----:B------:R-:W-:Y:S01]  /*6ba0*/  HADD2.F32 R20, -RZ, R43.H1_H1 ;  /* 0x3000002bff147230 */ /* 0x000fe20000004100 */
[----:B------:R-:W-:Y:S01]  /*6bb0*/  F2FP.F16.F32.PACK_AB R45, R7, R3 ;  /* 0x00000003072d723e */ /* 0x000fe200000000ff */
[----:B------:R-:W-:Y:S01]  /*6bc0*/  FFMA R5, R35, R36, R5 ;  /* 0x0000002423057223 */ /* 0x000fe20000000005 */
[----:B------:R-:W-:Y:S01]  /*6bd0*/  FMUL R11, R33, R11 ;  /* 0x0000000b210b7220 */ /* 0x000fe20000400000 */
[----:B------:R-:W-:Y:S01]  /*6be0*/  FFMA R6, R35, R21, R6 ;  /* 0x0000001523067223 */ /* 0x000fe20000000006 */
[--C-:B------:R-:W-:Y:S02]  /*6bf0*/  HADD2.F32 R21, -RZ, R48.reuse.H0_H0 ;  /* 0x20000030ff157230 */ /* 0x100fe40000004100 */
[----:B------:R-:W-:Y:S01]  /*6c00*/  FMUL R8, R33, R12 ;  /* 0x0000000c21087220 */ /* 0x000fe20000400000 */
[----:B------:R-:W-:Y:S01]  /*6c10*/  FFMA R11, R35, R20, R11 ;  /* 0x00000014230b7223 */ /* 0x000fe2000000000b */
[----:B------:R-:W-:Y:S02]  /*6c20*/  HADD2.F32 R20, -RZ, R48.H1_H1 ;  /* 0x30000030ff147230 */ /* 0x000fe40000004100 */
[----:B------:R-:W-:Y:S01]  /*6c30*/  FMUL R9, R33, R13 ;  /* 0x0000000d21097220 */ /* 0x000fe20000400000 */
[----:B------:R-:W-:Y:S01]  /*6c40*/  FFMA R8, R35, R21, R8 ;  /* 0x0000001523087223 */ /* 0x000fe20000000008 */
[C---:B------:R-:W-:Y:S01]  /*6c50*/  FMUL R10, R33.reuse, R14 ;  /* 0x0000000e210a7220 */ /* 0x040fe20000400000 */
[----:B------:R-:W-:Y:S01]  /*6c60*/  FMUL R15, R33, R15 ;  /* 0x0000000f210f7220 */ /* 0x000fe20000400000 */
[C---:B------:R-:W-:Y:S01]  /*6c70*/  FFMA R9, R35.reuse, R20, R9 ;  /* 0x0000001423097223 */ /* 0x040fe20000000009 */
[----:B------:R-:W-:Y:S02]  /*6c80*/  HADD2.F32 R20, -RZ, R49.H1_H1 ;  /* 0x30000031ff147230 */ /* 0x000fe40000004100 */
[----:B------:R-:W-:Y:S01]  /*6c90*/  FFMA R10, R35, R37, R10 ;  /* 0x00000025230a7223 */ /* 0x000fe2000000000a */
[--C-:B------:R-:W-:Y:S02]  /*6ca0*/  HADD2.F32 R21, -RZ, R50.reuse.H0_H0 ;  /* 0x20000032ff157230 */ /* 0x100fe40000004100 */
[C---:B------:R-:W-:Y:S01]  /*6cb0*/  FMUL R12, R33.reuse, R16 ;  /* 0x00000010210c7220 */ /* 0x040fe20000400000 */
[----:B------:R-:W-:Y:S02]  /*6cc0*/  HADD2.F32 R36, -RZ, R50.H1_H1 ;  /* 0x30000032ff247230 */ /* 0x000fe40000004100 */
[C---:B------:R-:W-:Y:S01]  /*6cd0*/  FMUL R13, R33.reuse, R17 ;  /* 0x00000011210d7220 */ /* 0x040fe20000400000 */
[----:B------:R-:W-:Y:S02]  /*6ce0*/  HADD2.F32 R37, -RZ, R51.H0_H0 ;  /* 0x20000033ff257230 */ /* 0x000fe40000004100 */
[----:B------:R-:W-:Y:S01]  /*6cf0*/  FMUL R14, R33, R18 ;  /* 0x00000012210e7220 */ /* 0x000fe20000400000 */
        /* <DEDUP_REMOVED lines=12> */
[----:B------:R-:W-:Y:S02]  /*6dc0*/  F2FP.F16.F32.PACK_AB R91, R19, R14 ;  /* 0x0000000e135b723e */ /* 0x000fe400000000ff */
[----:B------:R-:W-:Y:S02]  /*6dd0*/  LEA R16, R39, UR50, 0x3 ;  /* 0x0000003227107c11 */ /* 0x000fe4000f8e18ff */
[----:B------:R-:W-:Y:S01]  /*6de0*/  @P6 SHF.L.U32 R17, R70, 0x1f, RZ ;  /* 0x0000001f46116819 */ /* 0x000fe200000006ff */
[----:B------:R2:W-:Y:S01]  /*6df0*/  STSM.16.M88.4 [R82+0x1200], R88 ;  /* 0x0012005852007844 */ /* 0x0005e20000000200 */
[----:B-1----:R-:W-:Y:S01]  /*6e00*/  @P6 PRMT R93, R92, 0x654, R93 ;  /* 0x000006545c5d6816 */ /* 0x002fe2000000005d */
[----:B------:R-:W-:Y:S01]  /*6e10*/  @!PT LDS RZ, [RZ] ;  /* 0x00000000fffff984 */ /* 0x000fe20000000800 */
[----:B------:R-:W-:Y:S01]  /*6e20*/  @!PT LDS RZ, [RZ] ;  /* 0x00000000fffff984 */ /* 0x000fe20000000800 */
[----:B------:R-:W-:Y:S01]  /*6e30*/  @!PT LDS RZ, [RZ] ;  /* 0x00000000fffff984 */ /* 0x000fe20000000800 */
[----:B------:R-:W-:Y:S01]  /*6e40*/  @!PT LDS RZ, [RZ] ;  /* 0x00000000fffff984 */ /* 0x000fe20000000800 */
[----:B------:R1:W-:Y:S06]  /*6e50*/  MEMBAR.ALL.CTA ;  /* 0x0000000000007992 */ /* 0x0003ec0000008000 */
[----:B-1----:R-:W1:Y:S02]  /*6e60*/  FENCE.VIEW.ASYNC.S ;  /* 0x00000000000073c6 */ /* 0x002e640000000000 */
[----:B-1----:R-:W-:Y:S06]  /*6e70*/  BAR.SYNC.DEFER_BLOCKING 0x1, 0x80 ;  /* 0x0042000000007b1d */ /* 0x002fec0000010000 */
[----:B------:R-:W-:Y:S05]  /*6e80*/  @P0 BRA `(.L_x_104) ;  /* 0x0000000000280947 */ /* 0x000fea0003800000 */
[----:B------:R-:W-:Y:S01]  /*6e90*/  R2UR UR10, R79 ;  /* 0x000000004f0a72ca */ /* 0x000fe200000e0000 */
[----:B------:R-:W-:Y:S01]  /*6ea0*/  UIADD3 UR4, UP0, UPT, UR54, 0x680, URZ ;  /* 0x0000068036047890 */ /* 0x000fe2000ff1e0ff */
[----:B------:R-:W-:Y:S01]  /*6eb0*/  R2UR UR11, R77 ;  /* 0x000000004d0b72ca */ /* 0x000fe200000e0000 */
[----:B------:R-:W-:Y:S01]  /*6ec0*/  UIADD3 UR9, UPT, UPT, UR41, 0x20, URZ ;  /* 0x0000002029097890 */ /* 0x000fe2000fffe0ff */
[----:B------:R-:W-:Y:S01]  /*6ed0*/  R2UR UR12, R78 ;  /* 0x000000004e0c72ca */ /* 0x000fe200000e0000 */
[----:B------:R-:W-:Y:S02]  /*6ee0*/  UIADD3 UR8, UPT, UPT, UR50, 0x1200, URZ ;  /* 0x0000120032087890 */ /* 0x000fe4000fffe0ff */
[----:B------:R-:W-:Y:S10]  /*6ef0*/  UIADD3.X UR5, UPT, UPT, URZ, UR55, URZ, UP0, !UPT ;  /* 0x00000037ff057290 */ /* 0x000ff400087fe4ff */
[----:B------:R1:W-:Y:S01]  /*6f00*/  UTMASTG.4D.IM2COL [UR8], [UR4] ;  /* 0x00000008040073b5 */ /* 0x0003e20008058000 */
[----:B------:R0:W-:Y:S01]  /*6f10*/  UTMACMDFLUSH ;  /* 0x00000000000079b7 */ /* 0x0001e20000000000 */
[----:B-1----:R-:W-:Y:S04]  /*6f20*/  DEPBAR.LE SB0, 0x1 ;  /* 0x000080400000791a */ /* 0x002fe80000000000 */
.L_x_104:
[----:B------:R-:W-:Y:S05]  /*6f30*/  BSYNC.RECONVERGENT B0 ;  /* 0x0000000000007941 */ /* 0x000fea0003800200 */
.L_x_103:
[----:B------:R-:W-:Y:S01]  /*6f40*/  BAR.SYNC.DEFER_BLOCKING 0x1, 0x80 ;  /* 0x0042000000007b1d */ /* 0x000fe20000010000 */
[----:B------:R-:W-:Y:S04]  /*6f50*/  UIADD3 UR40, UPT, UPT, UR56, 0x1, URZ ;  /* 0x0000000138287890 */ /* 0x000fe8000fffe0ff */
[----:B------:R-:W-:Y:S04]  /*6f60*/  UISETP.NE.AND UP0, UPT, UR40, 0x4, UPT ;  /* 0x000000042800788c */ /* 0x000fe8000bf05270 */
[----:B------:R-:W-:Y:S01]  /*6f70*/  USEL UR40, UR40, URZ, UP0 ;  /* 0x000000ff28287287 */ /* 0x000fe20008000000 */
[----:B------:R1:W-:Y:S01]  /*6f80*/  @P6 SYNCS.ARRIVE.TRANS64.RED.A1T0 RZ, [R93+URZ], RZ ;  /* 0x000000ff5dff69a7 */ /* 0x0003e200081004ff */
[----:B------:R-:W-:Y:S01]  /*6f90*/  BSSY B1, `(.L_x_105) ;  /* 0x0000014000017945 */ /* 0x000fe20003800000 */
[----:B------:R-:W4:Y:S02]  /*6fa0*/  @P6 SYNCS.PHASECHK.TRANS64.TRYWAIT P0, [R16+URZ+0x80], R17 ;  /* 0x00008011100065a7 */ /* 0x000f2400080011ff */
[----:B----4-:R-:W-:Y:S01]  /*6fb0*/  @P6 SEL R85, RZ, 0x1, !P0 ;  /* 0x00000001ff556807 */ /* 0x010fe20004000000 */
[----:B-1----:R-:W-:Y:S06]  /*6fc0*/  @!P6 BRA `(.L_x_106) ;  /* 0x000000000040e947 */ /* 0x002fec0003800000 */
[----:B------:R-:W-:Y:S01]  /*6fd0*/  ISETP.NE.AND P1, PT, R87, RZ, PT ;  /* 0x000000ff5700720c */ /* 0x000fe20003f25270 */
[----:B------:R-:W-:Y:S01]  /*6fe0*/  BSSY B0, `(.L_x_107) ;  /* 0x0000009000007945 */ /* 0x000fe20003800000 */
[----:B------:R-:W-:Y:S11]  /*6ff0*/  ISETP.NE.AND P0, PT, R85, RZ, PT ;  /* 0x000000ff5500720c */ /* 0x000ff60003f05270 */
[----:B------:R-:W-:Y:S05]  /*7000*/  @P1 IMAD R2, R39, 0x1000, R86 ;  /* 0x0000100027021824 */ /* 0x000fea00078e0256 */
[----:B------:R-:W-:Y:S05]  /*7010*/  @P1 IADD3 R0, PT, PT, R2, UR50, RZ ;  /* 0x0000003202001c10 */ /* 0x000fea000fffe0ff */
[----:B------:R-:W-:Y:S01]  /*7020*/  @P1 IMAD.IADD R0, R75, 0x1, R0 ;  /* 0x000000014b001824 */ /* 0x000fe200078e0200 */
[----:B------:R-:W-:Y:S06]  /*7030*/  @P0 BRA `(.L_x_108) ;  /* 0x00000000000c0947 */ /* 0x000fec0003800000 */
[----:B------:R-:W-:Y:S04]  /*7040*/  SHF.L.U32 R3, R70, 0x1f, RZ ;  /* 0x0000001f46037819 */ /* 0x000fe800000006ff */
[----:B------:R-:W1:Y:S02]  /*7050*/  SYNCS.PHASECHK.TRANS64.TRYWAIT P0, [R16+URZ+0x80], R3 ;  /* 0x00008003100075a7 */ /* 0x000e6400080011ff */
[----:B-1----:R-:W-:Y:S05]  /*7060*/  @!P0 BRA `(.L_x_109) ;  /* 0x0000001c007c8947 */ /* 0x002fea0003800000 */
.L_x_108:
[----:B------:R-:W-:Y:S05]  /*7070*/  BSYNC B0 ;  /* 0x0000000000007941 */ /* 0x000fea0003800000 */
.L_x_107:
[----:B------:R-:W-:Y:S02]  /*7080*/  ISETP.NE.AND P0, PT, R87, RZ, PT ;  /* 0x000000ff5700720c */ /* 0x000fe40003f05270 */
[----:B------:R-:W-:Y:S11]  /*7090*/  IADD3 R39, PT, PT, R39, 0x1, RZ ;  /* 0x0000000127277810 */ /* 0x000ff60007ffe0ff */
[----:B------:R-:W-:Y:S05]  /*70a0*/  @P0 WARPSYNC.ALL ;  /* 0x0000000000000948 */ /* 0x000fea0003800000 */
[----:B------:R4:W1:Y:S04]  /*70b0*/  @P0 LDSM.16.M88.4 R40, [R2+UR50+0x200] ;  /* 0x000200320228083b */ /* 0x0008680008000200 */
[----:B------:R4:W1:Y:S02]  /*70c0*/  @P0 LDSM.16.M88.4 R48, [R0+0x200] ;  /* 0x000200000030083b */ /* 0x0008640000000200 */
.L_x_106:
[----:B------:R-:W-:Y:S05]  /*70d0*/  BSYNC B1 ;  /* 0x0000000000017941 */ /* 0x000fea0003800000 */
.L_x_105:
[----:B----4-:R-:W-:Y:S05]  /*70e0*/  VIADD R0, R34, 0x40 ;  /* 0x0000004022007836 */ /* 0x010fea0000000000 */
[----:B------:R-:W-:Y:S04]  /*70f0*/  SHF.R.U32.HI R0, RZ, 0x15, R0 ;  /* 0x00000015ff007819 */ /* 0x000fe80000011600 */
[----:B------:R-:W-:Y:S11]  /*7100*/  LOP3.LUT P0, RZ, R0, 0x3, R73, 0x48, !PT ;  /* 0x0000000300ff7812 */ /* 0x000ff60007804849 */
[----:B------:R-:W-:Y:S02]  /*7110*/  @!UPT UIADD3 URZ, UPT, UPT, URZ, URZ, URZ ;  /* 0x000000fffffff290 */ /* 0x000fe4000fffe0ff */
[----:B------:R-:W-:Y:S05]  /*7120*/  @!P0 BRA `(.L_x_110) ;  /* 0x0000000000408947 */ /* 0x000fea0003800000 */
[----:B------:R-:W4:Y:S01]  /*7130*/  LDCU.64 UR8, c[0x4][0x70] ;  /* 0x01000e00ff0877ac */ /* 0x000f220008000a00 */
[----:B-1----:R-:W-:Y:S01]  /*7140*/  MOV R3, 0x0 ;  /* 0x0000000000037802 */ /* 0x002fe20000000f00 */
[----:B------:R-:W-:Y:S02]  /*7150*/  HFMA2 R12, -RZ, RZ, 0, 5.9604644775390625e-08 ;  /* 0x00000001ff0c7431 */ /* 0x000fe400000001ff */
[----:B------:R-:W-:Y:S02]  /*7160*/  IMAD.MOV.U32 R8, RZ, RZ, 0x192 ;  /* 0x00000192ff087424 */ /* 0x000fe400078e00ff */
[----:B------:R-:W-:Y:S01]  /*7170*/  IMAD.MOV.U32 R13, RZ, RZ, RZ ;  /* 0x000000ffff0d7224 */ /* 0x000fe200078e00ff */
[----:B------:R-:W1:Y:S01]  /*7180*/  LDCU.64 UR6, c[0x4][0x78] ;  /* 0x01000f00ff0677ac */ /* 0x000e620008000a00 */
[----:B------:R-:W2:Y:S01]  /*7190*/  LDC.64 R2, c[0x4][R3] ;  /* 0x0100000003027b82 */ /* 0x000ea20000000a00 */
[----:B------:R-:W5:Y:S01]  /*71a0*/  LDCU.64 UR4, c[0x4][0x10] ;  /* 0x01000200ff0477ac */ /* 0x000f620008000a00 */
[----:B----4-:R-:W-:Y:S01]  /*71b0*/  MOV R5, UR9 ;  /* 0x0000000900057c02 */ /* 0x010fe20008000f00 */
[----:B------:R-:W-:Y:S01]  /*71c0*/  IMAD.U32 R4, RZ, RZ, UR8 ;  /* 0x00000008ff047e24 */ /* 0x000fe2000f8e00ff */
[----:B-1----:R-:W-:Y:S01]  /*71d0*/  MOV R7, UR7 ;  /* 0x0000000700077c02 */ /* 0x002fe20008000f00 */
[----:B------:R-:W-:Y:S01]  /*71e0*/  IMAD.U32 R6, RZ, RZ, UR6 ;  /* 0x00000006ff067e24 */ /* 0x000fe2000f8e00ff */
[----:B-----5:R-:W-:Y:S01]  /*71f0*/  MOV R11, UR5 ;  /* 0x00000005000b7c02 */ /* 0x020fe20008000f00 */
[----:B------:R-:W-:Y:S02]  /*7200*/  IMAD.U32 R10, RZ, RZ, UR4 ;  /* 0x00000004ff0a7e24 */ /* 0x000fe4000f8e00ff */
[----:B------:R-:W-:Y:S07]  /*7210*/  LEPC R20, `(.L_x_110) ;  /* 0x000000001014794e */ /* 0x000fee0000000000 */
[----:B--23--:R-:W-:Y:S05]  /*7220*/  CALL.ABS.NOINC R2 ;  /* 0x0000000002007343 */ /* 0x00cfea0003c00000 */
.L_x_110:
[----:B------:R-:W-:Y:S01]  /*7230*/  ISETP.NE.AND P6, PT, R81, RZ, PT ;  /* 0x000000ff5100720c */ /* 0x000fe20003fc5270 */
[----:B------:R-:W-:Y:S05]  /*7240*/  WARPSYNC.ALL ;  /* 0x0000000000007948 */ /* 0x000fea0003800000 */
[----:B------:R-:W-:Y:S01]  /*7250*/  R2UR UR4, R34 ;  /* 0x00000000220472ca */ /* 0x000fe200000e0000 */
[--C-:B-1----:R-:W-:Y:S01]  /*7260*/  HADD2.F32 R20, -RZ, R40.reuse.H0_H0 ;  /* 0x20000028ff147230 */ /* 0x102fe20000004100 */
[----:B------:R-:W-:Y:S01]  /*7270*/  ISETP.NE.AND P0, PT, R72, RZ, PT ;  /* 0x000000ff4800720c */ /* 0x000fe20003f05270 */
[----:B------:R-:W-:Y:S01]  /*7280*/  HADD2.F32 R21, -RZ, R40.H1_H1 ;  /* 0x30000028ff157230 */ /* 0x000fe20000004100 */
[----:B------:R-:W-:Y:S01]  /*7290*/  MOV R93, UR40 ;  /* 0x00000028005d7c02 */ /* 0x000fe20008000f00 */
[----:B------:R-:W-:Y:S01]  /*72a0*/  HADD2.F32 R36, -RZ, R41.H1_H1 ;  /* 0x30000029ff247230 */ /* 0x000fe20000004100 */
[----:B------:R-:W-:Y:S01]  /*72b0*/  BSSY.RECONVERGENT B0, `(.L_x_111) ;  /* 0x0000050000007945 */ /* 0x000fe20003800200 */
[----:B------:R-:W-:Y:S01]  /*72c0*/  HADD2.F32 R37, -RZ, R43.H0_H0 ;  /* 0x2000002bff257230 */ /* 0x000fe20000004100 */
[----:B------:R-:W-:Y:S01]  /*72d0*/  @P6 LEA R93, R93, UR50, 0x3 ;  /* 0x000000325d5d6c11 */ /* 0x000fe2000f8e18ff */
[----:B------:R-:W-:Y:S03]  /*72e0*/  HADD2.F32 R38, -RZ, R51.H1_H1 ;  /* 0x30000033ff267230 */ /* 0x000fe60000004100 */
[----:B------:R-:W-:Y:S01]  /*72f0*/  @P6 IADD3 R93, PT, PT, R93, 0xa0, RZ ;  /* 0x000000a05d5d6810 */ /* 0x000fe20007ffe0ff */
[----:B------:R-:W1:Y:S03]  /*7300*/  LDTM.16dp256bit.x4 R4, tmem[UR4+0x40] ;  /* 0x00004004000479ee */ /* 0x000e660008120000 */
[----:B------:R-:W-:Y:S01]  /*7310*/  @P6 PRMT R93, R92, 0x654, R93 ;  /* 0x000006545c5d6816 */ /* 0x000fe2000000005d */
[C---:B-1----:R-:W-:Y:S01]  /*7320*/  FMUL R0, R33.reuse, R4 ;  /* 0x0000000421007220 */ /* 0x042fe20000400000 */
[C---:B------:R-:W-:Y:S01]  /*7330*/  FMUL R2, R33.reuse, R5 ;  /* 0x0000000521027220 */ /* 0x040fe20000400000 */
[C---:B------:R-:W-:Y:S01]  /*7340*/  FMUL R3, R33.reuse, R6 ;  /* 0x0000000621037220 */ /* 0x040fe20000400000 */
[----:B------:R-:W-:Y:S01]  /*7350*/  FMUL R7, R33, R7 ;  /* 0x0000000721077220 */ /* 0x000fe20000400000 */
[C---:B------:R-:W-:Y:S01]  /*7360*/  FFMA R0, R35.reuse, R20, R0 ;  /* 0x0000001423007223 */ /* 0x040fe20000000000 */
[----:B------:R-:W-:Y:S02]  /*7370*/  HADD2.F32 R20, -RZ, R41.H0_H0 ;  /* 0x20000029ff147230 */ /* 0x000fe40000004100 */
[----:B------:R-:W-:Y:S01]  /*7380*/  FFMA R2, R35, R21, R2 ;  /* 0x0000001523027223 */ /* 0x000fe20000000002 */
[--C-:B------:R-:W-:Y:S02]  /*7390*/  HADD2.F32 R21, -RZ, R42.reuse.H0_H0 ;  /* 0x2000002aff157230 */ /* 0x100fe40000004100 */
[C---:B------:R-:W-:Y:S01]  /*73a0*/  FMUL R4, R33.reuse, R8 ;  /* 0x0000000821047220 */ /* 0x040fe20000400000 */
[----:B------:R-:W-:Y:S01]  /*73b0*/  FMUL R5, R33, R9 ;  /* 0x0000000921057220 */ /* 0x000fe20000400000 */
[C---:B------:R-:W-:Y:S01]  /*73c0*/  FFMA R3, R35.reuse, R20, R3 ;  /* 0x0000001423037223 */ /* 0x040fe20000000003 */
[----:B------:R-:W-:Y:S01]  /*73d0*/  HADD2.F32 R20, -RZ, R42.H1_H1 ;  /* 0x3000002aff147230 */ /* 0x000fe20000004100 */
[----:B--2---:R-:W-:Y:S01]  /*73e0*/  F2FP.F16.F32.PACK_AB R44, R2, R0 ;  /* 0x00000000022c723e */ /* 0x004fe200000000ff */
[C---:B------:R-:W-:Y:S01]  /*73f0*/  FFMA R7, R35.reuse, R36, R7 ;  /* 0x0000002423077223 */ /* 0x040fe20000000007 */
[----:B------:R-:W-:Y:S01]  /*7400*/  FFMA R4, R35, R21, R4 ;  /* 0x0000001523047223 */ /* 0x000fe20000000004 */
[----:B------:R-:W-:Y:S01]  /*7410*/  FMUL R6, R33, R10 ;  /* 0x0000000a21067220 */ /* 0x000fe20000400000 */
[----:B------:R-:W-:Y:S02]  /*7420*/  HADD2.F32 R36, -RZ, R43.H1_H1 ;  /* 0x3000002bff247230 */ /* 0x000fe40000004100 */
[----:B------:R-:W-:Y:S01]  /*7430*/  FFMA R5, R35, R20, R5 ;  /* 0x0000001423057223 */ /* 0x000fe20000000005 */
[----:B------:R-:W-:Y:S01]  /*7440*/  FMUL R11, R33, R11 ;  /* 0x0000000b210b7220 */ /* 0x000fe20000400000 */
[----:B------:R-:W-:Y:S01]  /*7450*/  FFMA R6, R35, R37, R6 ;  /* 0x0000002523067223 */ /* 0x000fe20000000006 */
[--C-:B------:R-:W-:Y:S02]  /*7460*/  HADD2.F32 R20, -RZ, R48.reuse.H0_H0 ;  /* 0x20000030ff147230 */ /* 0x100fe40000004100 */
[----:B------:R-:W-:Y:S01]  /*7470*/  FMUL R8, R33, R12 ;  /* 0x0000000c21087220 */ /* 0x000fe20000400000 */
[----:B------:R-:W-:Y:S01]  /*7480*/  FFMA R11, R35, R36, R11 ;  /* 0x00000024230b7223 */ /* 0x000fe2000000000b */
[----:B------:R-:W-:Y:S02]  /*7490*/  HADD2.F32 R36, -RZ, R48.H1_H1 ;  /* 0x30000030ff247230 */ /* 0x000fe40000004100 */
[C---:B------:R-:W-:Y:S01]  /*74a0*/  FMUL R9, R33.reuse, R13 ;  /* 0x0000000d21097220 */ /* 0x040fe20000400000 */
[--C-:B------:R-:W-:Y:S02]  /*74b0*/  HADD2.F32 R21, -RZ, R49.reuse.H0_H0 ;  /* 0x20000031ff157230 */ /* 0x100fe40000004100 */
[----:B------:R-:W-:Y:S01]  /*74c0*/  FMUL R10, R33, R14 ;  /* 0x0000000e210a7220 */ /* 0x000fe20000400000 */
[C---:B------:R-:W-:Y:S01]  /*74d0*/  FFMA R8, R35.reuse, R20, R8 ;  /* 0x0000001423087223 */ /* 0x040fe20000000008 */
[C---:B------:R-:W-:Y:S01]  /*74e0*/  FFMA R9, R35.reuse, R36, R9 ;  /* 0x0000002423097223 */ /* 0x040fe20000000009 */
[----:B------:R-:W-:Y:S02]  /*74f0*/  HADD2.F32 R20, -RZ, R49.H1_H1 ;  /* 0x30000031ff147230 */ /* 0x000fe40000004100 */
[----:B------:R-:W-:Y:S01]  /*7500*/  FFMA R10, R35, R21, R10 ;  /* 0x00000015230a7223 */ /* 0x000fe2000000000a */
[C---:B------:R-:W-:Y:S01]  /*7510*/  FMUL R15, R33.reuse, R15 ;  /* 0x0000000f210f7220 */ /* 0x040fe20000400000 */
        /* <DEDUP_REMOVED lines=40> */
[----:B--2---:R-:W-:Y:S04]  /*77a0*/  DEPBAR.LE SB0, 0x1 ;  /* 0x000080400000791a */ /* 0x004fe80000000000 */
.L_x_112:
[----:B------:R-:W-:Y:S05]  /*77b0*/  BSYNC.RECONVERGENT B0 ;  /* 0x0000000000007941 */ /* 0x000fea0003800200 */
.L_x_111:
        /* <DEDUP_REMOVED lines=8> */
[----:B--2---:R-:W-:Y:S06]  /*7840*/  @!P6 BRA `(.L_x_114) ;  /* 0x000000000040e947 */ /* 0x004fec0003800000 */
        /* <DEDUP_REMOVED lines=8> */
[----:B------:R-:W2:Y:S02]  /*78d0*/  SYNCS.PHASECHK.TRANS64.TRYWAIT P0, [R17+URZ+0x80], R0 ;  /* 0x00008000110075a7 */ /* 0x000ea400080011ff */
[----:B--2---:R-:W-:Y:S05]  /*78e0*/  @!P0 BRA `(.L_x_117) ;  /* 0x0000001400708947 */ /* 0x004fea0003800000 */
.L_x_116:
[----:B------:R-:W-:Y:S05]  /*78f0*/  BSYNC B0 ;  /* 0x0000000000007941 */ /* 0x000fea0003800000 */
.L_x_115:
[----:B------:R-:W-:Y:S11]  /*7900*/  ISETP.NE.AND P0, PT, R87, RZ, PT ;  /* 0x000000ff5700720c */ /* 0x000ff60003f05270 */
[----:B------:R-:W-:Y:S02]  /*7910*/  @!UPT UIADD3 URZ, UPT, UPT, URZ, URZ, URZ ;  /* 0x000000fffffff290 */ /* 0x000fe4000fffe0ff */
[----:B------:R-:W-:Y:S05]  /*7920*/  @P0 WARPSYNC.ALL ;  /* 0x0000000000000948 */ /* 0x000fea0003800000 */
[----:B------:R4:W1:Y:S04]  /*7930*/  @P0 LDSM.16.M88.4 R40, [R39+UR50+0x200] ;  /* 0x000200322728083b */ /* 0x0008680008000200 */
[----:B------:R4:W1:Y:S02]  /*7940*/  @P0 LDSM.16.M88.4 R48, [R2+0x200] ;  /* 0x000200000230083b */ /* 0x0008640000000200 */
.L_x_114:
[----:B------:R-:W-:Y:S05]  /*7950*/  BSYNC B1 ;  /* 0x0000000000017941 */ /* 0x000fea0003800000 */
.L_x_113:
[----:B--2---:R-:W-:Y:S05]  /*7960*/  VIADD R0, R34, 0x60 ;  /* 0x0000006022007836 */ /* 0x004fea0000000000 */
        /* <DEDUP_REMOVED lines=9> */
[----:B------:R-:W5:Y:S01]  /*7a00*/  LDCU.64 UR6, c[0x4][0x78] ;  /* 0x01000f00ff0677ac */ /* 0x000f620008000a00 */
[----:B----4-:R-:W4:Y:S01]  /*7a10*/  LDC.64 R2, c[0x4][R3] ;  /* 0x0100000003027b82 */ /* 0x010f220000000a00 */
[----:B------:R-:W3:Y:S01]  /*7a20*/  LDCU.64 UR4, c[0x4][0x10] ;  /* 0x01000200ff0477ac */ /* 0x000ee20008000a00 */
[----:B--2---:R-:W-:Y:S01]  /*7a30*/  MOV R5, UR9 ;  /* 0x0000000900057c02 */ /* 0x004fe20008000f00 */
[----:B------:R-:W-:Y:S01]  /*7a40*/  IMAD.U32 R4, RZ, RZ, UR8 ;  /* 0x00000008ff047e24 */ /* 0x000fe2000f8e00ff */
[----:B-----5:R-:W-:Y:S01]  /*7a50*/  MOV R7, UR7 ;  /* 0x0000000700077c02 */ /* 0x020fe20008000f00 */
[----:B------:R-:W-:Y:S01]  /*7a60*/  IMAD.U32 R6, RZ, RZ, UR6 ;  /* 0x00000006ff067e24 */ /* 0x000fe2000f8e00ff */
[----:B---3--:R-:W-:Y:S01]  /*7a70*/  MOV R11, UR5 ;  /* 0x00000005000b7c02 */ /* 0x008fe20008000f00 */
[----:B------:R-:W-:Y:S02]  /*7a80*/  IMAD.U32 R10, RZ, RZ, UR4 ;  /* 0x00000004ff0a7e24 */ /* 0x000fe4000f8e00ff */
[----:B------:R-:W-:Y:S07]  /*7a90*/  LEPC R20, `(.L_x_118) ;  /* 0x000000001014794e */ /* 0x000fee0000000000 */
[----:B-1--4-:R-:W-:Y:S05]  /*7aa0*/  CALL.ABS.NOINC R2 ;  /* 0x0000000002007343 */ /* 0x012fea0003c00000 */
.L_x_118:
[----:B------:R-:W-:Y:S01]  /*7ab0*/  ISETP.NE.AND P0, PT, R72, RZ, PT ;  /* 0x000000ff4800720c */ /* 0x000fe20003f05270 */
[----:B------:R-:W-:Y:S05]  /*7ac0*/  WARPSYNC.ALL ;  /* 0x0000000000007948 */ /* 0x000fea0003800000 */
[----:B------:R-:W-:Y:S01]  /*7ad0*/  R2UR UR4, R34 ;  /* 0x00000000220472ca */ /* 0x000fe200000e0000 */
[--C-:B-1----:R-:W-:Y:S01]  /*7ae0*/  HADD2.F32 R20, -RZ, R40.reuse.H0_H0 ;  /* 0x20000028ff147230 */ /* 0x102fe20000004100 */
[----:B------:R-:W-:Y:S01]  /*7af0*/  R2UR UR5, R83 ;  /* 0x00000000530572ca */ /* 0x000fe200000e0000 */
[----:B------:R-:W-:Y:S01]  /*7b00*/  HADD2.F32 R36, -RZ, R40.H1_H1 ;  /* 0x30000028ff247230 */ /* 0x000fe20000004100 */
[----:B------:R-:W-:Y:S01]  /*7b10*/  BSSY.RECONVERGENT B0, `(.L_x_119) ;  /* 0x0000050000007945 */ /* 0x000fe20003800200 */
[--C-:B------:R-:W-:Y:S02]  /*7b20*/  HADD2.F32 R21, -RZ, R41.reuse.H0_H0 ;  /* 0x20000029ff157230 */ /* 0x100fe40000004100 */
[----:B------:R-:W-:Y:S02]  /*7b30*/  HADD2.F32 R38, -RZ, R41.H1_H1 ;  /* 0x30000029ff267230 */ /* 0x000fe40000004100 */
[--C-:B------:R-:W-:Y:S02]  /*7b40*/  HADD2.F32 R37, -RZ, R42.reuse.H0_H0 ;  /* 0x2000002aff257230 */ /* 0x100fe40000004100 */
[----:B------:R-:W-:Y:S02]  /*7b50*/  HADD2.F32 R40, -RZ, R42.H1_H1 ;  /* 0x3000002aff287230 */ /* 0x000fe40000004100 */
[----:B------:R-:W1:Y:S01]  /*7b60*/  LDTM.16dp256bit.x4 R4, tmem[UR4+0x60] ;  /* 0x00006004000479ee */ /* 0x000e620008120000 */
[----:B------:R-:W-:Y:S01]  /*7b70*/  NOP ;  /* 0x0000000000007918 */ /* 0x000fe20000000000 */
[--C-:B----4-:R-:W-:Y:S01]  /*7b80*/  HADD2.F32 R39, -RZ, R43.reuse.H0_H0 ;  /* 0x2000002bff277230 */ /* 0x110fe20000004100 */
[----:B------:R-:W-:Y:S01]  /*7b90*/  UIADD3 UR5, UPT, UPT, UR5, 0xf0, URZ ;  /* 0x000000f005057890 */ /* 0x000fe2000fffe0ff */
[----:B------:R-:W-:Y:S02]  /*7ba0*/  HADD2.F32 R41, -RZ, R43.H1_H1 ;  /* 0x3000002bff297230 */ /* 0x000fe40000004100 */
[--C-:B------:R-:W-:Y:S01]  /*7bb0*/  HADD2.F32 R42, -RZ, R48.reuse.H0_H0 ;  /* 0x20000030ff2a7230 */ /* 0x100fe20000004100 */
[----:B------:R-:W-:Y:S01]  /*7bc0*/  UPRMT UR5, UR45, 0x654, UR5 ;  /* 0x000006542d057896 */ /* 0x000fe20008000005 */
[----:B------:R-:W-:Y:S02]  /*7bd0*/  HADD2.F32 R43, -RZ, R48.H1_H1 ;  /* 0x30000030ff2b7230 */ /* 0x000fe40000004100 */
[--C-:B------:R-:W-:Y:S02]  /*7be0*/  HADD2.F32 R44, -RZ, R49.reuse.H0_H0 ;  /* 0x20000031ff2c7230 */ /* 0x100fe40000004100 */
[----:B------:R-:W-:Y:S02]  /*7bf0*/  HADD2.F32 R46, -RZ, R49.H1_H1 ;  /* 0x30000031ff2e7230 */ /* 0x000fe40000004100 */
[--C-:B------:R-:W-:Y:S02]  /*7c00*/  HADD2.F32 R45, -RZ, R50.reuse.H0_H0 ;  /* 0x20000032ff2d7230 */ /* 0x100fe40000004100 */
[----:B-1----:R-:W-:Y:S01]  /*7c10*/  SYNCS.ARRIVE.TRANS64.RED.A1T0 RZ, [UR5], RZ ;  /* 0x000000ffffff79a7 */ /* 0x002fe20008100405 */
[----:B------:R-:W-:Y:S02]  /*7c20*/  HADD2.F32 R48, -RZ, R50.H1_H1 ;  /* 0x30000032ff307230 */ /* 0x000fe40000004100 */
[--C-:B------:R-:W-:Y:S02]  /*7c30*/  HADD2.F32 R47, -RZ, R51.reuse.H0_H0 ;  /* 0x20000033ff2f7230 */ /* 0x100fe40000004100 */
[----:B------:R-:W-:Y:S02]  /*7c40*/  HADD2.F32 R50, -RZ, R51.H1_H1 ;  /* 0x30000033ff327230 */ /* 0x000fe40000004100 */
[C---:B------:R-:W-:Y:S01]  /*7c50*/  FMUL R4, R33.reuse, R4 ;  /* 0x0000000421047220 */ /* 0x040fe20000400000 */
[C---:B------:R-:W-:Y:S01]  /*7c60*/  FMUL R5, R33.reuse, R5 ;  /* 0x0000000521057220 */ /* 0x040fe20000400000 */
[C---:B------:R-:W-:Y:S01]  /*7c70*/  FMUL R6, R33.reuse, R6 ;  /* 0x0000000621067220 */ /* 0x040fe20000400000 */
[----:B------:R-:W-:Y:S01]  /*7c80*/  FMUL R7, R33, R7 ;  /* 0x0000000721077220 */ /* 0x000fe20000400000 */
[C---:B------:R-:W-:Y:S01]  /*7c90*/  FFMA R4, R35.reuse, R20, R4 ;  /* 0x0000001423047223 */ /* 0x040fe20000000004 */
[C---:B------:R-:W-:Y:S01]  /*7ca0*/  FFMA R5, R35.reuse, R36, R5 ;  /* 0x0000002423057223 */ /* 0x040fe20000000005 */
[C---:B------:R-:W-:Y:S01]  /*7cb0*/  FFMA R6, R35.reuse, R21, R6 ;  /* 0x0000001523067223 */ /* 0x040fe20000000006 */
[----:B------:R-:W-:Y:S01]  /*7cc0*/  FFMA R7, R35, R38, R7 ;  /* 0x0000002623077223 */ /* 0x000fe20000000007 */
[C---:B------:R-:W-:Y:S01]  /*7cd0*/  FMUL R8, R33.reuse, R8 ;  /* 0x0000000821087220 */ /* 0x040fe20000400000 */
[----:B------:R-:W-:Y:S01]  /*7ce0*/  FMUL R9, R33, R9 ;  /* 0x0000000921097220 */ /* 0x000fe20000400000 */
[----:B------:R-:W-:Y:S01]  /*7cf0*/  F2FP.F16.F32.PACK_AB R88, R5, R4 ;  /* 0x000000040558723e */ /* 0x000fe200000000ff */
[----:B------:R-:W-:Y:S01]  /*7d00*/  FMUL R0, R33, R10 ;  /* 0x0000000a21007220 */ /* 0x000fe20000400000 */
[----:B------:R-:W-:Y:S01]  /*7d10*/  F2FP.F16.F32.PACK_AB R89, R7, R6 ;  /* 0x000000060759723e */ /* 0x000fe200000000ff */
[C---:B------:R-:W-:Y:S01]  /*7d20*/  FFMA R8, R35.reuse, R37, R8 ;  /* 0x0000002523087223 */ /* 0x040fe20000000008 */
[----:B------:R-:W-:Y:S01]  /*7d30*/  FFMA R9, R35, R40, R9 ;  /* 0x0000002823097223 */ /* 0x000fe20000000009 */
[C---:B------:R-:W-:Y:S01]  /*7d40*/  FMUL R2, R33.reuse, R11 ;  /* 0x0000000b21027220 */ /* 0x040fe20000400000 */
[C---:B------:R-:W-:Y:S01]  /*7d50*/  FMUL R3, R33.reuse, R12 ;  /* 0x0000000c21037220 */ /* 0x040fe20000400000 */
[----:B------:R-:W-:Y:S01]  /*7d60*/  FMUL R10, R33, R13 ;  /* 0x0000000d210a7220 */ /* 0x000fe20000400000 */
[----:B------:R-:W-:Y:S01]  /*7d70*/  FFMA R0, R35, R39, R0 ;  /* 0x0000002723007223 */ /* 0x000fe20000000000 */
        /* <DEDUP_REMOVED lines=41> */
.L_x_120:
[----:B------:R-:W-:Y:S05]  /*8010*/  BSYNC.RECONVERGENT B0 ;  /* 0x0000000000007941 */ /* 0x000fea0003800200 */
.L_x_119:
[----:B------:R-:W-:Y:S01]  /*8020*/  BAR.SYNC.DEFER_BLOCKING 0x1, 0x80 ;  /* 0x0042000000007b1d */ /* 0x000fe20000010000 */
[----:B------:R-:W-:Y:S01]  /*8030*/  UISETP.NE.AND UP0, UPT, UR52, -0x4, UPT ;  /* 0xfffffffc3400788c */ /* 0x000fe2000bf05270 */
[----:B------:R-:W-:Y:S08]  /*8040*/  IADD3 R0, PT, PT, R30, 0x1, RZ ;  /* 0x000000011e007810 */ /* 0x000ff00007ffe0ff */
[----:B------:R-:W-:Y:S05]  /*8050*/  BRA.U !UP0, `(.L_x_121) ;  /* 0x0000000108247547 */ /* 0x000fea000b800000 */
[----:B------:R-:W-:Y:S01]  /*8060*/  ISETP.NE.AND P0, PT, R81, RZ, PT ;  /* 0x000000ff5100720c */ /* 0x000fe20003f05270 */
[----:B------:R-:W-:Y:S01]  /*8070*/  IMAD.U32 R2, RZ, RZ, UR56 ;  /* 0x00000038ff027e24 */ /* 0x000fe2000f8e00ff */
[----:B------:R-:W-:Y:S04]  /*8080*/  UIADD3 UR56, UPT, UPT, UR56, 0x1, URZ ;  /* 0x0000000138387890 */ /* 0x000fe8000fffe0ff */
[----:B------:R-:W-:Y:S04]  /*8090*/  UISETP.NE.AND UP0, UPT, UR56, 0x4, UPT ;  /* 0x000000043800788c */ /* 0x000fe8000bf05270 */
[----:B------:R-:W-:Y:S03]  /*80a0*/  USEL UR56, UR56, URZ, UP0 ;  /* 0x000000ff38387287 */ /* 0x000fe60008000000 */
[----:B------:R-:W-:Y:S05]  /*80b0*/  @P0 LEA R2, R2, UR50, 0x3 ;  /* 0x0000003202020c11 */ /* 0x000fea000f8e18ff */
[----:B------:R-:W-:Y:S05]  /*80c0*/  @P0 VIADD R3, R2, 0xa0 ;  /* 0x000000a002030836 */ /* 0x000fea0000000000 */
[----:B------:R-:W-:Y:S04]  /*80d0*/  @P0 PRMT R3, R92, 0x654, R3 ;  /* 0x000006545c030816 */ /* 0x000fe80000000003 */
[----:B------:R2:W-:Y:S03]  /*80e0*/  @P0 SYNCS.ARRIVE.TRANS64.RED.A1T0 RZ, [R3+URZ], RZ ;  /* 0x000000ff03ff09a7 */ /* 0x0005e600081004ff */
.L_x_121:
[----:B------:R-:W-:Y:S01]  /*80f0*/  ISETP.NE.AND P1, PT, R76, RZ, PT ;  /* 0x000000ff4c00720c */ /* 0x000fe20003f25270 */
[----:B------:R-:W-:Y:S01]  /*8100*/  UIADD3 UR52, UPT, UPT, UR52, 0x4, URZ ;  /* 0x0000000434347890 */ /* 0x000fe2000fffe0ff */
[----:B------:R-:W-:Y:S01]  /*8110*/  ISETP.NE.AND P0, PT, R0, 0x2, PT ;  /* 0x000000020000780c */ /* 0x000fe20003f05270 */
[----:B------:R-:W-:Y:S01]  /*8120*/  UMOV UR57, UR51 ;  /* 0x0000003300397c82 */ /* 0x000fe20008000000 */
[----:B------:R-:W-:Y:S01]  /*8130*/  LOP3.LUT R68, R68, 0x1, RZ, 0x3c, !PT ;  /* 0x0000000144447812 */ /* 0x000fe200078e3cff */
[----:B------:R-:W-:Y:S01]  /*8140*/  IMAD.IADD R16, R29, 0x1, R62 ;  /* 0x000000011d107824 */ /* 0x000fe200078e023e */
[----:B------:R-:W-:Y:S01]  /*8150*/  SEL R2, RZ, 0x1, P0 ;  /* 0x00000001ff027807 */ /* 0x000fe20000000000 */
[----:B------:R-:W-:Y:S01]  /*8160*/  IMAD.IADD R19, R31, 0x1, R64 ;  /* 0x000000011f137824 */ /* 0x000fe200078e0240 */
[----:B------:R-:W-:Y:S02]  /*8170*/  SEL R30, R0, RZ, P0 ;  /* 0x000000ff001e7207 */ /* 0x000fe40000000000 */
[----:B------:R-:W-:Y:S03]  /*8180*/  LOP3.LUT R69, R69, R2, RZ, 0x3c, !PT ;  /* 0x0000000245457212 */ /* 0x000fe600078e3cff */
[----:B------:R-:W-:Y:S05]  /*8190*/  @P1 BRA `(.L_x_122) ;  /* 0xffffffd000041947 */ /* 0x000fea000383ffff */
[----:B------:R-:W-:-:S09]  /*81a0*/  UISETP.NE.AND UP0, UPT, UR53, URZ, UPT ;  /* 0x000000ff3500728c */ /* 0x000fd2000bf05270 */
[----:B------:R-:W-:Y:S05]  /*81b0*/  BRA.U !UP0, `(.L_x_123) ;  /* 0x0000000108487547 */ /* 0x000fea000b800000 */
[----:B------:R-:W4:Y:S02]  /*81c0*/  LDCU.64 UR4, c[0x0][0x890] ;  /* 0x00011200ff0477ac */ /* 0x000f240008000a00 */
[----:B----4-:R-:W-:-:S04]  /*81d0*/  UISETP.NE.U32.AND UP0, UPT, UR4, URZ, UPT ;  /* 0x000000ff0400728c */ /* 0x010fc8000bf05070 */
[----:B------:R-:W-:-:S09]  /*81e0*/  UISETP.NE.AND.EX UP0, UPT, UR5, URZ, UPT, UP0 ;  /* 0x000000ff0500728c */ /* 0x000fd2000bf05300 */
[----:B------:R-:W-:Y:S05]  /*81f0*/  BRA.U UP0, `(.L_x_124) ;  /* 0x00000001000c7547 */ /* 0x000fea000b800000 */
[----:B------:R-:W-:-:S13]  /*8200*/  FSETP.NEU.AND P0, PT, R35, RZ, PT ;  /* 0x000000ff2300720b */ /* 0x000fda0003f0d000 */
[----:B------:R-:W-:Y:S05]  /*8210*/  @!P0 EXIT ;  /* 0x000000000000894d */ /* 0x000fea0003800000 */
[----:B------:R-:W-:Y:S05]  /*8220*/  BRA `(.L_x_123) ;  /* 0x00000000002c7947 */ /* 0x000fea0003800000 */
.L_x_124:
[----:B------:R-:W-:Y:S01]  /*8230*/  ISETP.NE.AND P0, PT, R80, RZ, PT ;  /* 0x000000ff5000720c */ /* 0x000fe20003f05270 */
[----:B------:R-:W-:-:S12]  /*8240*/  BSSY.RECONVERGENT B0, `(.L_x_123) ;  /* 0x0000009000007945 */ /* 0x000fd80003800200 */
[----:B------:R-:W-:Y:S05]  /*8250*/  @P0 BRA `(.L_x_125) ;  /* 0x0000000000140947 */ /* 0x000fea0003800000 */
[----:B------:R-:W4:Y:S02]  /*8260*/  LDCU.64 UR4, c[0x0][0x888] ;  /* 0x00011100ff0477ac */ /* 0x000f240008000a00 */
[----:B----4-:R-:W-:-:S04]  /*8270*/  ISETP.NE.U32.AND P0, PT, RZ, UR4, PT ;  /* 0x00000004ff007c0c */ /* 0x010fc8000bf05070 */
[----:B------:R-:W-:-:S13]  /*8280*/  ISETP.NE.AND.EX P0, PT, RZ, UR5, PT, P0 ;  /* 0x00000005ff007c0c */ /* 0x000fda000bf05300 */
[----:B------:R-:W-:Y:S05]  /*8290*/  @!P0 EXIT ;  /* 0x000000000000894d */ /* 0x000fea0003800000 */
[----:B------:R-:W-:Y:S05]  /*82a0*/  BRA `(.L_x_126) ;  /* 0x0000000000087947 */ /* 0x000fea0003800000 */
.L_x_125:
[----:B------:R-:W-:-:S13]  /*82b0*/  FSETP.NEU.AND P0, PT, R35, RZ, PT ;  /* 0x000000ff2300720b */ /* 0x000fda0003f0d000 */
[----:B------:R-:W-:Y:S05]  /*82c0*/  @!P0 EXIT ;  /* 0x000000000000894d */ /* 0x000fea0003800000 */
.L_x_126:
[----:B------:R-:W-:Y:S05]  /*82d0*/  BSYNC.RECONVERGENT B0 ;  /* 0x0000000000007941 */ /* 0x000fea0003800200 */
.L_x_123:
[----:B------:R-:W-:Y:S01]  /*82e0*/  ULEA UR4, UR56, UR50, 0x3 ;  /* 0x0000003238047291 */ /* 0x000fe2000f8e18ff */
[----:B------:R-:W-:-:S04]  /*82f0*/  DEPBAR.LE SB0, 0x0 ;  /* 0x000080000000791a */ /* 0x000fc80000000000 */
[----:B------:R-:W-:-:S04]  /*8300*/  UIADD3 UR4, UPT, UPT, UR4, 0xa0, URZ ;  /* 0x000000a004047890 */ /* 0x000fc8000fffe0ff */
[----:B------:R-:W-:-:S09]  /*8310*/  UPRMT UR4, UR45, 0x654, UR4 ;  /* 0x000006542d047896 */ /* 0x000fd20008000004 */
[----:B------:R-:W-:Y:S01]  /*8320*/  SYNCS.ARRIVE.TRANS64.RED.A1T0 RZ, [UR4], RZ ;  /* 0x000000ffffff79a7 */ /* 0x000fe20008100404 */
[----:B------:R-:W-:Y:S05]  /*8330*/  EXIT ;  /* 0x000000000000794d */ /* 0x000fea0003800000 */
.L_x_19:
[----:B------:R-:W-:Y:S07]  /*8340*/  MOV R2, UR9 ;  /* 0x0000000900027c02 */ /* 0x000fee0008000f00 */
.L_x_127:
[----:B-1----:R1:W2:Y:S02]  /*8350*/  SYNCS.PHASECHK.TRANS64.TRYWAIT P1, [R2+URZ+0x40], R5 ;  /* 0x00004005020075a7 */ /* 0x0022a400080211ff */
[----:B--2---:R-:W-:Y:S05]  /*8360*/  @!P1 NANOSLEEP.SYNCS 0x989680 ;  /* 0x009896800000995d */ /* 0x004fea0003900000 */
[----:B------:R-:W2:Y:S02]  /*8370*/  @!P1 SYNCS.PHASECHK.TRANS64 P1, [R2+URZ+0x40], R5 ;  /* 0x00004005020095a7 */ /* 0x000ea400080210ff */
[----:B--2---:R-:W-:Y:S05]  /*8380*/  @!P1 BRA `(.L_x_127) ;  /* 0xfffffffc00f09947 */ /* 0x004fea000383ffff */
[----:B------:R-:W-:Y:S05]  /*8390*/  BRA `(.L_x_18) ;  /* 0xffffff9400207947 */ /* 0x000fea000383ffff */
.L_x_25:
[----:B------:R-:W-:Y:S07]  /*83a0*/  MOV R2, UR9 ;  /* 0x0000000900027c02 */ /* 0x000fee0008000f00 */
.L_x_128:
[----:B-1----:R1:W2:Y:S02]  /*83b0*/  SYNCS.PHASECHK.TRANS64.TRYWAIT P0, [R2+URZ+0x40], R5 ;  /* 0x00004005020075a7 */ /* 0x0022a400080011ff */
[----:B--2---:R-:W-:Y:S05]  /*83c0*/  @!P0 NANOSLEEP.SYNCS 0x989680 ;  /* 0x009896800000895d */ /* 0x004fea0003900000 */
[----:B------:R-:W2:Y:S02]  /*83d0*/  @!P0 SYNCS.PHASECHK.TRANS64 P0, [R2+URZ+0x40], R5 ;  /* 0x00004005020085a7 */ /* 0x000ea400080010ff */
[----:B--2---:R-:W-:Y:S05]  /*83e0*/  @!P0 BRA `(.L_x_128) ;  /* 0xfffffffc00f08947 */ /* 0x004fea000383ffff */
[----:B------:R-:W-:Y:S05]  /*83f0*/  BRA `(.L_x_24) ;  /* 0xffffff9800887947 */ /* 0x000fea000383ffff */
.L_x_29:
[----:B-1----:R-:W-:-:S07]  /*8400*/  MOV R2, UR22 ;  /* 0x0000001600027c02 */ /* 0x002fce0008000f00 */
.L_x_129:
[----:B-1----:R1:W4:Y:S02]  /*8410*/  SYNCS.PHASECHK.TRANS64.TRYWAIT P0, [R2+URZ+0xd0], R3 ;  /* 0x0000d003020075a7 */ /* 0x00232400080011ff */
[----:B----4-:R-:W-:Y:S05]  /*8420*/  @!P0 NANOSLEEP.SYNCS 0x989680 ;  /* 0x009896800000895d */ /* 0x010fea0003900000 */
[----:B------:R-:W4:Y:S02]  /*8430*/  @!P0 SYNCS.PHASECHK.TRANS64 P0, [R2+URZ+0xd0], R3 ;  /* 0x0000d003020085a7 */ /* 0x000f2400080010ff */
[----:B----4-:R-:W-:Y:S05]  /*8440*/  @!P0 BRA `(.L_x_129) ;  /* 0xfffffffc00f08947 */ /* 0x010fea000383ffff */
[----:B------:R-:W-:Y:S05]  /*8450*/  BRA `(.L_x_130) ;  /* 0xffffff9c004c7947 */ /* 0x000fea000383ffff */
.L_x_33:
[----:B------:R-:W-:-:S07]  /*8460*/  MOV R0, UR4 ;  /* 0x0000000400007c02 */ /* 0x000fce0008000f00 */
.L_x_131:
[----:B-1----:R1:W4:Y:S02]  /*8470*/  SYNCS.PHASECHK.TRANS64.TRYWAIT P0, [R0+URZ], R3 ;  /* 0x00000003000075a7 */ /* 0x00232400080011ff */
[----:B----4-:R-:W-:Y:S05]  /*8480*/  @!P0 NANOSLEEP.SYNCS 0x989680 ;  /* 0x009896800000895d */ /* 0x010fea0003900000 */
[----:B------:R-:W4:Y:S02]  /*8490*/  @!P0 SYNCS.PHASECHK.TRANS64 P0, [R0+URZ], R3 ;  /* 0x00000003000085a7 */ /* 0x000f2400080010ff */
[----:B----4-:R-:W-:Y:S05]  /*84a0*/  @!P0 BRA `(.L_x_131) ;  /* 0xfffffffc00f08947 */ /* 0x010fea000383ffff */
[----:B------:R-:W-:Y:S05]  /*84b0*/  BRA `(.L_x_132) ;  /* 0xffffffa000a47947 */ /* 0x000fea000383ffff */
.L_x_34:
[----:B------:R-:W-:-:S07]  /*84c0*/  MOV R0, UR4 ;  /* 0x0000000400007c02 */ /* 0x000fce0008000f00 */
.L_x_133:
[----:B-1----:R1:W4:Y:S02]  /*84d0*/  SYNCS.PHASECHK.TRANS64.TRYWAIT P0, [R0+URZ], R3 ;  /* 0x00000003000075a7 */ /* 0x00232400080011ff */
[----:B----4-:R-:W-:Y:S05]  /*84e0*/  @!P0 NANOSLEEP.SYNCS 0x989680 ;  /* 0x009896800000895d */ /* 0x010fea0003900000 */
[----:B------:R-:W4:Y:S02]  /*84f0*/  @!P0 SYNCS.PHASECHK.TRANS64 P0, [R0+URZ], R3 ;  /* 0x00000003000085a7 */ /* 0x000f2400080010ff */
[----:B----4-:R-:W-:Y:S05]  /*8500*/  @!P0 BRA `(.L_x_133) ;  /* 0xfffffffc00f08947 */ /* 0x010fea000383ffff */
[----:B------:R-:W-:Y:S05]  /*8510*/  BRA `(.L_x_134) ;  /* 0xffffffa000b47947 */ /* 0x000fea000383ffff */
.L_x_35:
[----:B------:R-:W-:-:S07]  /*8520*/  MOV R0, UR4 ;  /* 0x0000000400007c02 */ /* 0x000fce0008000f00 */
.L_x_135:
[----:B-1----:R1:W4:Y:S02]  /*8530*/  SYNCS.PHASECHK.TRANS64.TRYWAIT P0, [R0+URZ], R3 ;  /* 0x00000003000075a7 */ /* 0x00232400080011ff */
[----:B----4-:R-:W-:Y:S05]  /*8540*/  @!P0 NANOSLEEP.SYNCS 0x989680 ;  /* 0x009896800000895d */ /* 0x010fea0003900000 */
[----:B------:R-:W4:Y:S02]  /*8550*/  @!P0 SYNCS.PHASECHK.TRANS64 P0, [R0+URZ], R3 ;  /* 0x00000003000085a7 */ /* 0x000f2400080010ff */
[----:B----4-:R-:W-:Y:S05]  /*8560*/  @!P0 BRA `(.L_x_135) ;  /* 0xfffffffc00f08947 */ /* 0x010fea000383ffff */
[----:B------:R-:W-:Y:S05]  /*8570*/  BRA `(.L_x_136) ;  /* 0xffffffa000c47947 */ /* 0x000fea000383ffff */
.L_x_36:
[----:B------:R-:W-:-:S07]  /*8580*/  MOV R0, UR4 ;  /* 0x0000000400007c02 */ /* 0x000fce0008000f00 */
.L_x_137:
[----:B-1----:R1:W4:Y:S02]  /*8590*/  SYNCS.PHASECHK.TRANS64.TRYWAIT P0, [R0+URZ], R3 ;  /* 0x00000003000075a7 */ /* 0x00232400080011ff */
[----:B----4-:R-:W-:Y:S05]  /*85a0*/  @!P0 NANOSLEEP.SYNCS 0x989680 ;  /* 0x009896800000895d */ /* 0x010fea0003900000 */
[----:B------:R-:W4:Y:S02]  /*85b0*/  @!P0 SYNCS.PHASECHK.TRANS64 P0, [R0+URZ], R3 ;  /* 0x00000003000085a7 */ /* 0x000f2400080010ff */
[----:B----4-:R-:W-:Y:S05]  /*85c0*/  @!P0 BRA `(.L_x_137) ;  /* 0xfffffffc00f08947 */ /* 0x010fea000383ffff */
[----:B------:R-:W-:Y:S05]  /*85d0*/  BRA `(.L_x_138) ;  /* 0xffffffa000d47947 */ /* 0x000fea000383ffff */
.L_x_37:
[----:B------:R-:W-:-:S07]  /*85e0*/  MOV R0, UR4 ;  /* 0x0000000400007c02 */ /* 0x000fce0008000f00 */
.L_x_139:
[----:B-1----:R1:W4:Y:S02]  /*85f0*/  SYNCS.PHASECHK.TRANS64.TRYWAIT P0, [R0+URZ], R3 ;  /* 0x00000003000075a7 */ /* 0x00232400080011ff */
[----:B----4-:R-:W-:Y:S05]  /*8600*/  @!P0 NANOSLEEP.SYNCS 0x989680 ;  /* 0x009896800000895d */ /* 0x010fea0003900000 */
[----:B------:R-:W4:Y:S02]  /*8610*/  @!P0 SYNCS.PHASECHK.TRANS64 P0, [R0+URZ], R3 ;  /* 0x00000003000085a7 */ /* 0x000f2400080010ff */
[----:B----4-:R-:W-:Y:S05]  /*8620*/  @!P0 BRA `(.L_x_139) ;  /* 0xfffffffc00f08947 */ /* 0x010fea000383ffff */
[----:B------:R-:W-:Y:S05]  /*8630*/  BRA `(.L_x_140) ;  /* 0xffffffa000e47947 */ /* 0x000fea000383ffff */
.L_x_38:
[----:B------:R-:W-:-:S07]  /*8640*/  MOV R0, UR4 ;  /* 0x0000000400007c02 */ /* 0x000fce0008000f00 */
.L_x_141:
[----:B-1----:R1:W4:Y:S02]  /*8650*/  SYNCS.PHASECHK.TRANS64.TRYWAIT P0, [R0+URZ], R3 ;  /* 0x00000003000075a7 */ /* 0x00232400080011ff */
[----:B----4-:R-:W-:Y:S05]  /*8660*/  @!P0 NANOSLEEP.SYNCS 0x989680 ;  /* 0x009896800000895d */ /* 0x010fea0003900000 */
[----:B------:R-:W4:Y:S02]  /*8670*/  @!P0 SYNCS.PHASECHK.TRANS64 P0, [R0+URZ], R3 ;  /* 0x00000003000085a7 */ /* 0x000f2400080010ff */
[----:B----4-:R-:W-:Y:S05]  /*8680*/  @!P0 BRA `(.L_x_141) ;  /* 0xfffffffc00f08947 */ /* 0x010fea000383ffff */
[----:B------:R-:W-:Y:S05]  /*8690*/  BRA `(.L_x_142) ;  /* 0xffffffa000f47947 */ /* 0x000fea000383ffff */
.L_x_39:
[----:B------:R-:W-:-:S07]  /*86a0*/  MOV R0, UR4 ;  /* 0x0000000400007c02 */ /* 0x000fce0008000f00 */
.L_x_143:
[----:B-1----:R1:W4:Y:S02]  /*86b0*/  SYNCS.PHASECHK.TRANS64.TRYWAIT P0, [R0+URZ], R3 ;  /* 0x00000003000075a7 */ /* 0x00232400080011ff */
[----:B----4-:R-:W-:Y:S05]  /*86c0*/  @!P0 NANOSLEEP.SYNCS 0x989680 ;  /* 0x009896800000895d */ /* 0x010fea0003900000 */
[----:B------:R-:W4:Y:S02]  /*86d0*/  @!P0 SYNCS.PHASECHK.TRANS64 P0, [R0+URZ], R3 ;  /* 0x00000003000085a7 */ /* 0x000f2400080010ff */
[----:B----4-:R-:W-:Y:S05]  /*86e0*/  @!P0 BRA `(.L_x_143) ;  /* 0xfffffffc00f08947 */ /* 0x010fea000383ffff */
[----:B------:R-:W-:Y:S05]  /*86f0*/  BRA `(.L_x_144) ;  /* 0xffffffa400047947 */ /* 0x000fea000383ffff */
.L_x_42:
[----:B------:R-:W-:-:S07]  /*8700*/  MOV R4, UR45 ;  /* 0x0000002d00047c02 */ /* 0x000fce0008000f00 */
.L_x_145:
[----:B-1----:R1:W2:Y:S02]  /*8710*/  SYNCS.PHASECHK.TRANS64.TRYWAIT P1, [R4+URZ+0xd8], R7 ;  /* 0x0000d807040075a7 */ /* 0x0022a400080211ff */
[----:B--2---:R-:W-:Y:S05]  /*8720*/  @!P1 NANOSLEEP.SYNCS 0x989680 ;  /* 0x009896800000995d */ /* 0x004fea0003900000 */
[----:B------:R-:W2:Y:S02]  /*8730*/  @!P1 SYNCS.PHASECHK.TRANS64 P1, [R4+URZ+0xd8], R7 ;  /* 0x0000d807040095a7 */ /* 0x000ea400080210ff */
[----:B--2---:R-:W-:Y:S05]  /*8740*/  @!P1 BRA `(.L_x_145) ;  /* 0xfffffffc00f09947 */ /* 0x004fea000383ffff */
[----:B------:R-:W-:Y:S05]  /*8750*/  BRA `(.L_x_146) ;  /* 0xffffffa4006c7947 */ /* 0x000fea000383ffff */
.L_x_43:
[----:B-1----:R-:W-:-:S07]  /*8760*/  MOV R4, UR45 ;  /* 0x0000002d00047c02 */ /* 0x002fce0008000f00 */
.L_x_147:
[----:B-1----:R1:W2:Y:S02]  /*8770*/  SYNCS.PHASECHK.TRANS64.TRYWAIT P1, [R4+URZ+0xd0], R5 ;  /* 0x0000d005040075a7 */ /* 0x0022a400080211ff */
[----:B--2---:R-:W-:Y:S05]  /*8780*/  @!P1 NANOSLEEP.SYNCS 0x989680 ;  /* 0x009896800000995d */ /* 0x004fea0003900000 */
[----:B------:R-:W2:Y:S02]  /*8790*/  @!P1 SYNCS.PHASECHK.TRANS64 P1, [R4+URZ+0xd0], R5 ;  /* 0x0000d005040095a7 */ /* 0x000ea400080210ff */
[----:B--2---:R-:W-:Y:S05]  /*87a0*/  @!P1 BRA `(.L_x_147) ;  /* 0xfffffffc00f09947 */ /* 0x004fea000383ffff */
[----:B------:R-:W-:Y:S05]  /*87b0*/  BRA `(.L_x_148) ;  /* 0xffffffa400747947 */ /* 0x000fea000383ffff */
.L_x_51:
[----:B------:R-:W-:-:S07]  /*87c0*/  MOV R0, UR6 ;  /* 0x0000000600007c02 */ /* 0x000fce0008000f00 */
.L_x_149:
[----:B-1----:R1:W2:Y:S02]  /*87d0*/  SYNCS.PHASECHK.TRANS64.TRYWAIT P0, [R0+URZ+0xd0], R5 ;  /* 0x0000d005000075a7 */ /* 0x0022a400080011ff */
[----:B--2---:R-:W-:Y:S05]  /*87e0*/  @!P0 NANOSLEEP.SYNCS 0x989680 ;  /* 0x009896800000895d */ /* 0x004fea0003900000 */
[----:B------:R-:W2:Y:S02]  /*87f0*/  @!P0 SYNCS.PHASECHK.TRANS64 P0, [R0+URZ+0xd0], R5 ;  /* 0x0000d005000085a7 */ /* 0x000ea400080010ff */
[----:B--2---:R-:W-:Y:S05]  /*8800*/  @!P0 BRA `(.L_x_149) ;  /* 0xfffffffc00f08947 */ /* 0x004fea000383ffff */
[----:B------:R-:W-:Y:S05]  /*8810*/  BRA `(.L_x_150) ;  /* 0xffffffa800f87947 */ /* 0x000fea000383ffff */
.L_x_52:
[----:B------:R-:W-:-:S07]  /*8820*/  MOV R5, UR8 ;  /* 0x0000000800057c02 */ /* 0x000fce0008000f00 */
.L_x_151:
[----:B-1----:R1:W2:Y:S02]  /*8830*/  SYNCS.PHASECHK.TRANS64.TRYWAIT P0, [R5+URZ+0xf0], R0 ;  /* 0x0000f000050075a7 */ /* 0x0022a400080011ff */
[----:B--2---:R-:W-:Y:S05]  /*8840*/  @!P0 NANOSLEEP.SYNCS 0x989680 ;  /* 0x009896800000895d */ /* 0x004fea0003900000 */
[----:B------:R-:W2:Y:S02]  /*8850*/  @!P0 SYNCS.PHASECHK.TRANS64 P0, [R5+URZ+0xf0], R0 ;  /* 0x0000f000050085a7 */ /* 0x000ea400080010ff */
[----:B--2---:R-:W-:Y:S05]  /*8860*/  @!P0 BRA `(.L_x_151) ;  /* 0xfffffffc00f08947 */ /* 0x004fea000383ffff */
[----:B------:R-:W-:Y:S05]  /*8870*/  BRA `(.L_x_152) ;  /* 0xffffffac00147947 */ /* 0x000fea000383ffff */
.L_x_55:
[----:B-1----:R-:W-:Y:S07]  /*8880*/  MOV R0, UR7 ;  /* 0x0000000700007c02 */ /* 0x002fee0008000f00 */
.L_x_153:
[----:B-1----:R1:W2:Y:S02]  /*8890*/  SYNCS.PHASECHK.TRANS64.TRYWAIT P0, [R0+URZ], R5 ;  /* 0x00000005000075a7 */ /* 0x0022a400080011ff */
[----:B--2---:R-:W-:Y:S05]  /*88a0*/  @!P0 NANOSLEEP.SYNCS 0x989680 ;  /* 0x009896800000895d */ /* 0x004fea0003900000 */
[----:B------:R-:W2:Y:S02]  /*88b0*/  @!P0 SYNCS.PHASECHK.TRANS64 P0, [R0+URZ], R5 ;  /* 0x00000005000085a7 */ /* 0x000ea400080010ff */
[----:B--2---:R-:W-:Y:S05]  /*88c0*/  @!P0 BRA `(.L_x_153) ;  /* 0xfffffffc00f08947 */ /* 0x004fea000383ffff */
[----:B------:R-:W-:Y:S05]  /*88d0*/  BRA `(.L_x_54) ;  /* 0xffffffac00387947 */ /* 0x000fea000383ffff */
.L_x_58:
[----:B------:R-:W-:-:S07]  /*88e0*/  MOV R0, UR5 ;  /* 0x0000000500007c02 */ /* 0x000fce0008000f00 */
.L_x_154:
[----:B-1----:R1:W3:Y:S02]  /*88f0*/  SYNCS.PHASECHK.TRANS64.TRYWAIT P0, [R0+URZ], R3 ;  /* 0x00000003000075a7 */ /* 0x0022e400080011ff */
[----:B---3--:R-:W-:Y:S05]  /*8900*/  @!P0 NANOSLEEP.SYNCS 0x989680 ;  /* 0x009896800000895d */ /* 0x008fea0003900000 */
[----:B------:R-:W3:Y:S02]  /*8910*/  @!P0 SYNCS.PHASECHK.TRANS64 P0, [R0+URZ], R3 ;  /* 0x00000003000085a7 */ /* 0x000ee400080010ff */
[----:B---3--:R-:W-:Y:S05]  /*8920*/  @!P0 BRA `(.L_x_154) ;  /* 0xfffffffc00f08947 */ /* 0x008fea000383ffff */
[----:B------:R-:W-:Y:S05]  /*8930*/  BRA `(.L_x_155) ;  /* 0xffffffb0002c7947 */ /* 0x000fea000383ffff */
.L_x_59:
[----:B------:R-:W-:-:S07]  /*8940*/  MOV R0, UR7 ;  /* 0x0000000700007c02 */ /* 0x000fce0008000f00 */
.L_x_156:
[----:B-1----:R1:W3:Y:S02]  /*8950*/  SYNCS.PHASECHK.TRANS64.TRYWAIT P0, [R0+URZ], R3 ;  /* 0x00000003000075a7 */ /* 0x0022e400080011ff */
[----:B---3--:R-:W-:Y:S05]  /*8960*/  @!P0 NANOSLEEP.SYNCS 0x989680 ;  /* 0x009896800000895d */ /* 0x008fea0003900000 */
[----:B------:R-:W3:Y:S02]  /*8970*/  @!P0 SYNCS.PHASECHK.TRANS64 P0, [R0+URZ], R3 ;  /* 0x00000003000085a7 */ /* 0x000ee400080010ff */
[----:B---3--:R-:W-:Y:S05]  /*8980*/  @!P0 BRA `(.L_x_156) ;  /* 0xfffffffc00f08947 */ /* 0x008fea000383ffff */
[----:B------:R-:W-:Y:S05]  /*8990*/  BRA `(.L_x_157) ;  /* 0xffffffb000387947 */ /* 0x000fea000383ffff */
.L_x_64:
[----:B------:R-:W-:Y:S07]  /*89a0*/  MOV R0, UR22 ;  /* 0x0000001600007c02 */ /* 0x000fee0008000f00 */
.L_x_158:
[----:B--2---:R2:W3:Y:S02]  /*89b0*/  SYNCS.PHASECHK.TRANS64.TRYWAIT P0, [R0+URZ+0xd0], R3 ;  /* 0x0000d003000075a7 */ /* 0x0044e400080011ff */
[----:B---3--:R-:W-:Y:S05]  /*89c0*/  @!P0 NANOSLEEP.SYNCS 0x989680 ;  /* 0x009896800000895d */ /* 0x008fea0003900000 */
[----:B------:R-:W3:Y:S02]  /*89d0*/  @!P0 SYNCS.PHASECHK.TRANS64 P0, [R0+URZ+0xd0], R3 ;  /* 0x0000d003000085a7 */ /* 0x000ee400080010ff */
[----:B---3--:R-:W-:Y:S05]  /*89e0*/  @!P0 BRA `(.L_x_158) ;  /* 0xfffffffc00f08947 */ /* 0x008fea000383ffff */
[----:B------:R-:W-:Y:S05]  /*89f0*/  BRA `(.L_x_159) ;  /* 0xffffffb400687947 */ /* 0x000fea000383ffff */
.L_x_67:
[----:B------:R-:W-:Y:S07]  /*8a00*/  MOV R0, UR22 ;  /* 0x0000001600007c02 */ /* 0x000fee0008000f00 */
.L_x_160:
[----:B--2---:R2:W3:Y:S02]  /*8a10*/  SYNCS.PHASECHK.TRANS64.TRYWAIT P0, [R0+URZ+0xc8], R3 ;  /* 0x0000c803000075a7 */ /* 0x0044e400080011ff */
[----:B---3--:R-:W-:Y:S05]  /*8a20*/  @!P0 NANOSLEEP.SYNCS 0x989680 ;  /* 0x009896800000895d */ /* 0x008fea0003900000 */
[----:B------:R-:W3:Y:S02]  /*8a30*/  @!P0 SYNCS.PHASECHK.TRANS64 P0, [R0+URZ+0xc8], R3 ;  /* 0x0000c803000085a7 */ /* 0x000ee400080010ff */
[----:B---3--:R-:W-:Y:S05]  /*8a40*/  @!P0 BRA `(.L_x_160) ;  /* 0xfffffffc00f08947 */ /* 0x008fea000383ffff */
[----:B------:R-:W-:Y:S05]  /*8a50*/  BRA `(.L_x_66) ;  /* 0xffffffb800407947 */ /* 0x000fea000383ffff */
.L_x_70:
[----:B------:R-:W-:Y:S07]  /*8a60*/  MOV R3, UR22 ;  /* 0x0000001600037c02 */ /* 0x000fee0008000f00 */
.L_x_161:
[----:B-1----:R1:W2:Y:S02]  /*8a70*/  SYNCS.PHASECHK.TRANS64.TRYWAIT P0, [R3+URZ+0xa0], R12 ;  /* 0x0000a00c030075a7 */ /* 0x0022a400080011ff */
[----:B--2---:R-:W-:Y:S05]  /*8a80*/  @!P0 NANOSLEEP.SYNCS 0x989680 ;  /* 0x009896800000895d */ /* 0x004fea0003900000 */
[----:B------:R-:W2:Y:S02]  /*8a90*/  @!P0 SYNCS.PHASECHK.TRANS64 P0, [R3+URZ+0xa0], R12 ;  /* 0x0000a00c030085a7 */ /* 0x000ea400080010ff */
[----:B--2---:R-:W-:Y:S05]  /*8aa0*/  @!P0 BRA `(.L_x_161) ;  /* 0xfffffffc00f08947 */ /* 0x004fea000383ffff */
[----:B------:R-:W-:Y:S05]  /*8ab0*/  BRA `(.L_x_162) ;  /* 0xffffffb800f87947 */ /* 0x000fea000383ffff */
.L_x_71:
[----:B-1----:R-:W-:Y:S07]  /*8ac0*/  MOV R3, UR22 ;  /* 0x0000001600037c02 */ /* 0x002fee0008000f00 */
.L_x_163:
[----:B-1----:R1:W2:Y:S02]  /*8ad0*/  SYNCS.PHASECHK.TRANS64.TRYWAIT P0, [R3+URZ+0xa8], R12 ;  /* 0x0000a80c030075a7 */ /* 0x0022a400080011ff */
[----:B--2---:R-:W-:Y:S05]  /*8ae0*/  @!P0 NANOSLEEP.SYNCS 0x989680 ;  /* 0x009896800000895d */ /* 0x004fea0003900000 */
[----:B------:R-:W2:Y:S02]  /*8af0*/  @!P0 SYNCS.PHASECHK.TRANS64 P0, [R3+URZ+0xa8], R12 ;  /* 0x0000a80c030085a7 */ /* 0x000ea400080010ff */
[----:B--2---:R-:W-:Y:S05]  /*8b00*/  @!P0 BRA `(.L_x_163) ;  /* 0xfffffffc00f08947 */ /* 0x004fea000383ffff */
[----:B------:R-:W-:Y:S05]  /*8b10*/  BRA `(.L_x_164) ;  /* 0xffffffbc00307947 */ /* 0x000fea000383ffff */
.L_x_72:
[----:B-1----:R-:W-:Y:S07]  /*8b20*/  MOV R3, UR22 ;  /* 0x0000001600037c02 */ /* 0x002fee0008000f00 */
.L_x_165:
[----:B-1----:R1:W2:Y:S02]  /*8b30*/  SYNCS.PHASECHK.TRANS64.TRYWAIT P0, [R3+URZ+0xb0], R12 ;  /* 0x0000b00c030075a7 */ /* 0x0022a400080011ff */
[----:B--2---:R-:W-:Y:S05]  /*8b40*/  @!P0 NANOSLEEP.SYNCS 0x989680 ;  /* 0x009896800000895d */ /* 0x004fea0003900000 */
[----:B------:R-:W2:Y:S02]  /*8b50*/  @!P0 SYNCS.PHASECHK.TRANS64 P0, [R3+URZ+0xb0], R12 ;  /* 0x0000b00c030085a7 */ /* 0x000ea400080010ff */
[----:B--2---:R-:W-:Y:S05]  /*8b60*/  @!P0 BRA `(.L_x_165) ;  /* 0xfffffffc00f08947 */ /* 0x004fea000383ffff */
[----:B------:R-:W-:Y:S05]  /*8b70*/  BRA `(.L_x_166) ;  /* 0xffffffbc00787947 */ /* 0x000fea000383ffff */
.L_x_73:
[----:B------:R-:W-:Y:S07]  /*8b80*/  MOV R3, UR22 ;  /* 0x0000001600037c02 */ /* 0x000fee0008000f00 */
.L_x_167:
[----:B-1----:R1:W2:Y:S02]  /*8b90*/  SYNCS.PHASECHK.TRANS64.TRYWAIT P0, [R3+URZ+0xb8], R12 ;  /* 0x0000b80c030075a7 */ /* 0x0022a400080011ff */
[----:B--2---:R-:W-:Y:S05]  /*8ba0*/  @!P0 NANOSLEEP.SYNCS 0x989680 ;  /* 0x009896800000895d */ /* 0x004fea0003900000 */
[----:B------:R-:W2:Y:S02]  /*8bb0*/  @!P0 SYNCS.PHASECHK.TRANS64 P0, [R3+URZ+0xb8], R12 ;  /* 0x0000b80c030085a7 */ /* 0x000ea400080010ff */
[----:B--2---:R-:W-:Y:S05]  /*8bc0*/  @!P0 BRA `(.L_x_167) ;  /* 0xfffffffc00f08947 */ /* 0x004fea000383ffff */
[----:B------:R-:W-:Y:S05]  /*8bd0*/  BRA `(.L_x_168) ;  /* 0xffffffc000007947 */ /* 0x000fea000383ffff */
.L_x_75:
[----:B------:R-:W-:-:S07]  /*8be0*/  MOV R0, UR22 ;  /* 0x0000001600007c02 */ /* 0x000fce0008000f00 */
.L_x_169:
[----:B-1----:R1:W3:Y:S02]  /*8bf0*/  SYNCS.PHASECHK.TRANS64.TRYWAIT P0, [R0+URZ+0xa0], R3 ;  /* 0x0000a003000075a7 */ /* 0x0022e400080011ff */
[----:B---3--:R-:W-:Y:S05]  /*8c00*/  @!P0 NANOSLEEP.SYNCS 0x989680 ;  /* 0x009896800000895d */ /* 0x008fea0003900000 */
[----:B------:R-:W3:Y:S02]  /*8c10*/  @!P0 SYNCS.PHASECHK.TRANS64 P0, [R0+URZ+0xa0], R3 ;  /* 0x0000a003000085a7 */ /* 0x000ee400080010ff */
[----:B---3--:R-:W-:Y:S05]  /*8c20*/  @!P0 BRA `(.L_x_169) ;  /* 0xfffffffc00f08947 */ /* 0x008fea000383ffff */
[----:B------:R-:W-:Y:S05]  /*8c30*/  BRA `(.L_x_170) ;  /* 0xffffffc000647947 */ /* 0x000fea000383ffff */
.L_x_76:
[----:B-1----:R-:W-:-:S07]  /*8c40*/  MOV R0, UR22 ;  /* 0x0000001600007c02 */ /* 0x002fce0008000f00 */
.L_x_171:
[----:B-1----:R1:W3:Y:S02]  /*8c50*/  SYNCS.PHASECHK.TRANS64.TRYWAIT P0, [R0+URZ+0xa8], R3 ;  /* 0x0000a803000075a7 */ /* 0x0022e400080011ff */
[----:B---3--:R-:W-:Y:S05]  /*8c60*/  @!P0 NANOSLEEP.SYNCS 0x989680 ;  /* 0x009896800000895d */ /* 0x008fea0003900000 */
[----:B------:R-:W3:Y:S02]  /*8c70*/  @!P0 SYNCS.PHASECHK.TRANS64 P0, [R0+URZ+0xa8], R3 ;  /* 0x0000a803000085a7 */ /* 0x000ee400080010ff */
[----:B---3--:R-:W-:Y:S05]  /*8c80*/  @!P0 BRA `(.L_x_171) ;  /* 0xfffffffc00f08947 */ /* 0x008fea000383ffff */
[----:B------:R-:W-:Y:S05]  /*8c90*/  BRA `(.L_x_172) ;  /* 0xffffffc000547947 */ /* 0x000fea000383ffff */
.L_x_77:
[----:B-1----:R-:W-:-:S07]  /*8ca0*/  MOV R0, UR22 ;  /* 0x0000001600007c02 */ /* 0x002fce0008000f00 */
.L_x_173:
[----:B-1----:R1:W3:Y:S02]  /*8cb0*/  SYNCS.PHASECHK.TRANS64.TRYWAIT P0, [R0+URZ+0xb0], R3 ;  /* 0x0000b003000075a7 */ /* 0x0022e400080011ff */
[----:B---3--:R-:W-:Y:S05]  /*8cc0*/  @!P0 NANOSLEEP.SYNCS 0x989680 ;  /* 0x009896800000895d */ /* 0x008fea0003900000 */
[----:B------:R-:W3:Y:S02]  /*8cd0*/  @!P0 SYNCS.PHASECHK.TRANS64 P0, [R0+URZ+0xb0], R3 ;  /* 0x0000b003000085a7 */ /* 0x000ee400080010ff */
[----:B---3--:R-:W-:Y:S05]  /*8ce0*/  @!P0 BRA `(.L_x_173) ;  /* 0xfffffffc00f08947 */ /* 0x008fea000383ffff */
[----:B------:R-:W-:Y:S05]  /*8cf0*/  BRA `(.L_x_174) ;  /* 0xffffffc000447947 */ /* 0x000fea000383ffff */
.L_x_79:
[----:B------:R-:W-:Y:S07]  /*8d00*/  MOV R0, UR50 ;  /* 0x0000003200007c02 */ /* 0x000fee0008000f00 */
.L_x_175:
[----:B-1----:R1:W2:Y:S02]  /*8d10*/  SYNCS.PHASECHK.TRANS64.TRYWAIT P0, [R0+URZ+0xd0], R3 ;  /* 0x0000d003000075a7 */ /* 0x0022a400080011ff */
[----:B--2---:R-:W-:Y:S05]  /*8d20*/  @!P0 NANOSLEEP.SYNCS 0x989680 ;  /* 0x009896800000895d */ /* 0x004fea0003900000 */
[----:B------:R-:W2:Y:S02]  /*8d30*/  @!P0 SYNCS.PHASECHK.TRANS64 P0, [R0+URZ+0xd0], R3 ;  /* 0x0000d003000085a7 */ /* 0x000ea400080010ff */
[----:B--2---:R-:W-:Y:S05]  /*8d40*/  @!P0 BRA `(.L_x_175) ;  /* 0xfffffffc00f08947 */ /* 0x004fea000383ffff */
[----:B------:R-:W-:Y:S05]  /*8d50*/  BRA `(.L_x_176) ;  /* 0xffffffc400207947 */ /* 0x000fea000383ffff */
.L_x_90:
[----:B-1----:R-:W-:Y:S04]  /*8d60*/  MOV R2, UR50 ;  /* 0x0000003200027c02 */ /* 0x002fe80008000f00 */
[----:B------:R1:W3:Y:S03]  /*8d70*/  SYNCS.PHASECHK.TRANS64.TRYWAIT P1, [R2+URZ+0x80], R3 ;  /* 0x00008003020075a7 */ /* 0x0002e600080211ff */
[----:B---3--:R-:W-:Y:S05]  /*8d80*/  @!P1 NANOSLEEP.SYNCS 0x989680 ;  /* 0x009896800000995d */ /* 0x008fea0003900000 */
[----:B------:R-:W3:Y:S02]  /*8d90*/  @!P1 SYNCS.PHASECHK.TRANS64 P1, [R2+URZ+0x80], R3 ;  /* 0x00008003020095a7 */ /* 0x000ee400080210ff */
[----:B---3--:R-:W-:Y:S05]  /*8da0*/  @!P1 BRA `(.L_x_90) ;  /* 0xfffffffc00ec9947 */ /* 0x008fea000383ffff */
[----:B------:R-:W-:Y:S05]  /*8db0*/  BRA `(.L_x_89) ;  /* 0xffffffd000487947 */ /* 0x000fea000383ffff */
.L_x_92:
[----:B-1----:R1:W4:Y:S02]  /*8dc0*/  SYNCS.PHASECHK.TRANS64.TRYWAIT P0, [R83+URZ+0xe0], R0 ;  /* 0x0000e000530075a7 */ /* 0x00232400080011ff */
[----:B----4-:R-:W-:Y:S05]  /*8dd0*/  @!P0 NANOSLEEP.SYNCS 0x989680 ;  /* 0x009896800000895d */ /* 0x010fea0003900000 */
[----:B------:R-:W4:Y:S02]  /*8de0*/  @!P0 SYNCS.PHASECHK.TRANS64 P0, [R83+URZ+0xe0], R0 ;  /* 0x0000e000530085a7 */ /* 0x000f2400080010ff */
[----:B----4-:R-:W-:Y:S05]  /*8df0*/  @!P0 BRA `(.L_x_92) ;  /* 0xfffffffc00f08947 */ /* 0x010fea000383ffff */
[----:B------:R-:W-:Y:S05]  /*8e00*/  BRA `(.L_x_91) ;  /* 0xffffffd0006c7947 */ /* 0x000fea000383ffff */
.L_x_101:
[----:B--2---:R2:W4:Y:S02]  /*8e10*/  SYNCS.PHASECHK.TRANS64.TRYWAIT P0, [R4+URZ+0x80], R3 ;  /* 0x00008003040075a7 */ /* 0x00452400080011ff */
[----:B----4-:R-:W-:Y:S05]  /*8e20*/  @!P0 NANOSLEEP.SYNCS 0x989680 ;  /* 0x009896800000895d */ /* 0x010fea0003900000 */
[----:B------:R-:W4:Y:S02]  /*8e30*/  @!P0 SYNCS.PHASECHK.TRANS64 P0, [R4+URZ+0x80], R3 ;  /* 0x00008003040085a7 */ /* 0x000f2400080010ff */
[----:B----4-:R-:W-:Y:S05]  /*8e40*/  @!P0 BRA `(.L_x_101) ;  /* 0xfffffffc00f08947 */ /* 0x010fea000383ffff */
[----:B------:R-:W-:Y:S05]  /*8e50*/  BRA `(.L_x_100) ;  /* 0xffffffd800607947 */ /* 0x000fea000383ffff */
.L_x_109:
[----:B-1----:R1:W4:Y:S02]  /*8e60*/  SYNCS.PHASECHK.TRANS64.TRYWAIT P0, [R16+URZ+0x80], R3 ;  /* 0x00008003100075a7 */ /* 0x00232400080011ff */
[----:B----4-:R-:W-:Y:S05]  /*8e70*/  @!P0 NANOSLEEP.SYNCS 0x989680 ;  /* 0x009896800000895d */ /* 0x010fea0003900000 */
[----:B------:R-:W4:Y:S02]  /*8e80*/  @!P0 SYNCS.PHASECHK.TRANS64 P0, [R16+URZ+0x80], R3 ;  /* 0x00008003100085a7 */ /* 0x000f2400080010ff */
[----:B----4-:R-:W-:Y:S05]  /*8e90*/  @!P0 BRA `(.L_x_109) ;  /* 0xfffffffc00f08947 */ /* 0x010fea000383ffff */
[----:B------:R-:W-:Y:S05]  /*8ea0*/  BRA `(.L_x_108) ;  /* 0xffffffe000707947 */ /* 0x000fea000383ffff */
.L_x_117:
[----:B--2---:R2:W4:Y:S02]  /*8eb0*/  SYNCS.PHASECHK.TRANS64.TRYWAIT P0, [R17+URZ+0x80], R0 ;  /* 0x00008000110075a7 */ /* 0x00452400080011ff */
[----:B----4-:R-:W-:Y:S05]  /*8ec0*/  @!P0 NANOSLEEP.SYNCS 0x989680 ;  /* 0x009896800000895d */ /* 0x010fea0003900000 */
[----:B------:R-:W4:Y:S02]  /*8ed0*/  @!P0 SYNCS.PHASECHK.TRANS64 P0, [R17+URZ+0x80], R0 ;  /* 0x00008000110085a7 */ /* 0x000f2400080010ff */
[----:B----4-:R-:W-:Y:S05]  /*8ee0*/  @!P0 BRA `(.L_x_117) ;  /* 0xfffffffc00f08947 */ /* 0x010fea000383ffff */
[----:B------:R-:W-:Y:S05]  /*8ef0*/  BRA `(.L_x_116) ;  /* 0xffffffe8007c7947 */ /* 0x000fea000383ffff */
        .weak           $__internal_0_$__cuda_sm10x_tcgen05_guardrail_trap_col_being_dealloced_not_returned_by_alloc
        .type           $__internal_0_$__cuda_sm10x_tcgen05_guardrail_trap_col_being_dealloced_not_returned_by_alloc,@function
        .size           $__internal_0_$__cuda_sm10x_tcgen05_guardrail_trap_col_being_dealloced_not_returned_by_alloc,($__internal_1_$__cuda_sm10x_tcgen05_guardrail_trap_phase_invalid_during_alloc - $__internal_0_$__cuda_sm10x_tcgen05_guardrail_trap_col_being_dealloced_not_returned_by_alloc)
$__internal_0_$__cuda_sm10x_tcgen05_guardrail_trap_col_being_dealloced_not_returned_by_alloc:
[----:B------:R-:W-:Y:S05]  /*8f00*/  BPT.TRAP 0x1 ;  /* 0x000000040000795c */ /* 0x000fea0000300000 */
[----:B------:R-:W-:-:S04]  /*8f10*/  HFMA2 R3, -RZ, RZ, 0, 0 ;  /* 0x00000000ff037431 */ /* 0x000fc800000001ff */
[----:B------:R-:W-:Y:S05]  /*8f20*/  RET.REL.NODEC R2 `(_ZN7cutlass13device_kernelINS_4conv6kernel13ConvUniversalINS1_16ConvProblemShapeILNS1_8OperatorE0ELi2EEENS1_10collective14CollectiveConvINS1_47MainloopSm100TmaUmmaWarpSpecializedImplicitGemmILS5_0ELi8ELi2ELi1ELi2EN4cute5tupleIJNSA_1CILi1EEESD_SD_EEEEENSB_IJNSC_ILi64EEENSC_ILi128EEENSB_IJSG_EEEEEENS_6half_tESK_NSA_8TiledMMAINSA_8MMA_AtomIJNSA_20SM100_MMA_F16BF16_SSISK_SK_fLi64ELi128ELNSA_4UMMA5MajorE0ELSP_0ELNSO_7ScaleInE0ELSQ_0EEEEEENSA_6LayoutISE_NSB_IJNSC_ILi0EEESU_SU_EEEEENSB_IJNSA_10UnderscoreESX_SX_EEEEENS7_6detail27Sm100ImplicitGemmTileTraitsINSA_20SM90_TMA_LOAD_IM2COLENSA_14ComposedLayoutINSA_7SwizzleILi3ELi4ELi3EEENSA_18smem_ptr_flag_bitsILi16EEENST_INSB_IJNSC_ILi8EEESG_EEENSB_IJSG_SD_EEEEEEEvEENS11_INSA_13SM90_TMA_LOADES1C_vEEEENS_8epilogue10collective18CollectiveEpilogueINS1H_23Sm100TmaWarpSpecializedILi4ELi2ELi16ELb1ELb0EEEJSJ_NSB_IJNST_ISG_SD_EENST_INSC_ILi32EEESD_EEEEESK_NSB_IJNSB_IJlllEEESD_SU_EEESK_S1R_NS1H_6fusion15FusionCallbacksIS1L_NS1S_17LinearCombinationISK_fSK_fLNS_15FloatRoundStyleE2EEESJ_S1P_JEEENSA_5SM1004TMEM4LOAD26SM100_TMEM_LOAD_16dp256b4xES12_NS13_INS14_ILi2ELi4ELi3EEES17_NST_INSB_IJS18_S1N_EEENSB_IJS1N_SD_EEEEEEENSA_17SM75_U32x4_LDSM_NENSA_21SM90_TMA_STORE_IM2COLES26_NSA_17SM90_U32x4_STSM_NENSA_39AutoVectorizingCopyWithAssumedAlignmentILi128EEEEEEvvEEEEvNT_6ParamsE) ;  /* 0xffffff7002347950 */ /* 0x000fea0003c3ffff */
        .weak           $__internal_1_$__cuda_sm10x_tcgen05_guardrail_trap_phase_invalid_during_alloc
        .type           $__internal_1_$__cuda_sm10x_tcgen05_guardrail_trap_phase_invalid_during_alloc,@function
        .size           $__internal_1_$__cuda_sm10x_tcgen05_guardrail_trap_phase_invalid_during_alloc,($__internal_2_$__cuda_sm10x_tcgen05_guardrail_trap_unallocated_columns_being_dealloced - $__internal_1_$__cuda_sm10x_tcgen05_guardrail_trap_phase_invalid_during_alloc)
$__internal_1_$__cuda_sm10x_tcgen05_guardrail_trap_phase_invalid_during_alloc:
[----:B------:R-:W-:Y:S05]  /*8f30*/  BPT.TRAP 0x1 ;  /* 0x000000040000795c */ /* 0x000fea0000300000 */
[----:B------:R-:W-:-:S04]  /*8f40*/  MOV R3, 0x0 ;  /* 0x0000000000037802 */ /* 0x000fc80000000f00 */
[----:B------:R-:W-:Y:S05]  /*8f50*/  RET.REL.NODEC R2 `(_ZN7cutlass13device_kernelINS_4conv6kernel13ConvUniversalINS1_16ConvProblemShapeILNS1_8OperatorE0ELi2EEENS1_10collective14CollectiveConvINS1_47MainloopSm100TmaUmmaWarpSpecializedImplicitGemmILS5_0ELi8ELi2ELi1ELi2EN4cute5tupleIJNSA_1CILi1EEESD_SD_EEEEENSB_IJNSC_ILi64EEENSC_ILi128EEENSB_IJSG_EEEEEENS_6half_tESK_NSA_8TiledMMAINSA_8MMA_AtomIJNSA_20SM100_MMA_F16BF16_SSISK_SK_fLi64ELi128ELNSA_4UMMA5MajorE0ELSP_0ELNSO_7ScaleInE0ELSQ_0EEEEEENSA_6LayoutISE_NSB_IJNSC_ILi0EEESU_SU_EEEEENSB_IJNSA_10UnderscoreESX_SX_EEEEENS7_6detail27Sm100ImplicitGemmTileTraitsINSA_20SM90_TMA_LOAD_IM2COLENSA_14ComposedLayoutINSA_7SwizzleILi3ELi4ELi3EEENSA_18smem_ptr_flag_bitsILi16EEENST_INSB_IJNSC_ILi8EEESG_EEENSB_IJSG_SD_EEEEEEEvEENS11_INSA_13SM90_TMA_LOADES1C_vEEEENS_8epilogue10collective18CollectiveEpilogueINS1H_23Sm100TmaWarpSpecializedILi4ELi2ELi16ELb1ELb0EEEJSJ_NSB_IJNST_ISG_SD_EENST_INSC_ILi32EEESD_EEEEESK_NSB_IJNSB_IJlllEEESD_SU_EEESK_S1R_NS1H_6fusion15FusionCallbacksIS1L_NS1S_17LinearCombinationISK_fSK_fLNS_15FloatRoundStyleE2EEESJ_S1P_JEEENSA_5SM1004TMEM4LOAD26SM100_TMEM_LOAD_16dp256b4xES12_NS13_INS14_ILi2ELi4ELi3EEES17_NST_INSB_IJS18_S1N_EEENSB_IJS1N_SD_EEEEEEENSA_17SM75_U32x4_LDSM_NENSA_21SM90_TMA_STORE_IM2COLES26_NSA_17SM90_U32x4_STSM_NENSA_39AutoVectorizingCopyWithAssumedAlignmentILi128EEEEEEvvEEEEvNT_6ParamsE) ;  /* 0xffffff7002287950 */ /* 0x000fea0003c3ffff */
        .weak           $__internal_2_$__cuda_sm10x_tcgen05_guardrail_trap_unallocated_columns_being_dealloced
        .type           $__internal_2_$__cuda_sm10x_tcgen05_guardrail_trap_unallocated_columns_being_dealloced,@function
        .size           $__internal_2_$__cuda_sm10x_tcgen05_guardrail_trap_unallocated_columns_being_dealloced,(.L_x_178 - $__internal_2_$__cuda_sm10x_tcgen05_guardrail_trap_unallocated_columns_being_dealloced)
$__internal_2_$__cuda_sm10x_tcgen05_guardrail_trap_unallocated_columns_being_dealloced:
[----:B------:R-:W-:Y:S05]  /*8f60*/  BPT.TRAP 0x1 ;  /* 0x000000040000795c */ /* 0x000fea0000300000 */
[----:B------:R-:W-:-:S04]  /*8f70*/  HFMA2 R3, -RZ, RZ, 0, 0 ;  /* 0x00000000ff037431 */ /* 0x000fc800000001ff */
[----:B------:R-:W-:Y:S05]  /*8f80*/  RET.REL.NODEC R2 `(_ZN7cutlass13device_kernelINS_4conv6kernel13ConvUniversalINS1_16ConvProblemShapeILNS1_8OperatorE0ELi2EEENS1_10collective14CollectiveConvINS1_47MainloopSm100TmaUmmaWarpSpecializedImplicitGemmILS5_0ELi8ELi2ELi1ELi2EN4cute5tupleIJNSA_1CILi1EEESD_SD_EEEEENSB_IJNSC_ILi64EEENSC_ILi128EEENSB_IJSG_EEEEEENS_6half_tESK_NSA_8TiledMMAINSA_8MMA_AtomIJNSA_20SM100_MMA_F16BF16_SSISK_SK_fLi64ELi128ELNSA_4UMMA5MajorE0ELSP_0ELNSO_7ScaleInE0ELSQ_0EEEEEENSA_6LayoutISE_NSB_IJNSC_ILi0EEESU_SU_EEEEENSB_IJNSA_10UnderscoreESX_SX_EEEEENS7_6detail27Sm100ImplicitGemmTileTraitsINSA_20SM90_TMA_LOAD_IM2COLENSA_14ComposedLayoutINSA_7SwizzleILi3ELi4ELi3EEENSA_18smem_ptr_flag_bitsILi16EEENST_INSB_IJNSC_ILi8EEESG_EEENSB_IJSG_SD_EEEEEEEvEENS11_INSA_13SM90_TMA_LOADES1C_vEEEENS_8epilogue10collective18CollectiveEpilogueINS1H_23Sm100TmaWarpSpecializedILi4ELi2ELi16ELb1ELb0EEEJSJ_NSB_IJNST_ISG_SD_EENST_INSC_ILi32EEESD_EEEEESK_NSB_IJNSB_IJlllEEESD_SU_EEESK_S1R_NS1H_6fusion15FusionCallbacksIS1L_NS1S_17LinearCombinationISK_fSK_fLNS_15FloatRoundStyleE2EEESJ_S1P_JEEENSA_5SM1004TMEM4LOAD26SM100_TMEM_LOAD_16dp256b4xES12_NS13_INS14_ILi2ELi4ELi3EEES17_NST_INSB_IJS18_S1N_EEENSB_IJS1N_SD_EEEEEEENSA_17SM75_U32x4_LDSM_NENSA_21SM90_TMA_STORE_IM2COLES26_NSA_17SM90_U32x4_STSM_NENSA_39AutoVectorizingCopyWithAssumedAlignmentILi128EEEEEEvvEEEEvNT_6ParamsE) ;  /* 0xffffff70021c7950 */ /* 0x000fea0003c3ffff */
.L_x_177:
[----:B------:R-:W-:-:S00]  /*8f90*/  BRA `(.L_x_177) ;  /* 0xfffffffc00fc7947 */ /* 0x000fc0000383ffff */
[----:B------:R-:W-:-:S00]  /*8fa0*/  NOP ;  /* 0x0000000000007918 */ /* 0x000fc00000000000 */
        /* <DEDUP_REMOVED lines=13> */
.L_x_178:


//--------------------- .nv.global.init           --------------------------
	.section	.nv.global.init,"aw",@progbits
.nv.global.init:
	.type		$str$29,@object
	.size		$str$29,($str$30 - $str$29)
$str$29:
        /*0000*/ 	.byte	0x28, 0x61, 0x64, 0x64, 0x72, 0x65, 0x73, 0x73, 0x20, 0x26, 0x20, 0x6d, 0x61, 0x73, 0x6b, 0x29
        /*0010*/ 	.byte	0x20, 0x3d, 0x3d, 0x20, 0x30, 0x00
	.type		$str$30,@object
	.size		$str$30,($str$28 - $str$30)
$str$30:
        /*0016*/ 	.byte	0x2f, 0x74, 0x6d, 0x70, 0x2f, 0x63, 0x75, 0x74, 0x6c, 0x61, 0x73, 0x73, 0x5f, 0x73, 0x77, 0x65
        /*0026*/ 	.byte	0x65, 0x70, 0x5f, 0x73, 0x72, 0x63, 0x2f, 0x69, 0x6e, 0x63, 0x6c, 0x75, 0x64, 0x65, 0x2f, 0x63
        /*0036*/ 	.byte	0x75, 0x74, 0x65, 0x2f, 0x70, 0x6f, 0x69, 0x6e, 0x74, 0x65, 0x72, 0x5f, 0x66, 0x6c, 0x61, 0x67
        /*0046*/ 	.byte	0x67, 0x65, 0x64, 0x2e, 0x68, 0x70, 0x70, 0x00
	.type		$str$28,@object
	.size		$str$28,($str$27 - $str$28)
$str$28:
        /*004e*/ 	.byte	0x2f, 0x74, 0x6d, 0x70, 0x2f, 0x63, 0x75, 0x74, 0x6c, 0x61, 0x73, 0x73, 0x5f, 0x73, 0x77, 0x65
        /*005e*/ 	.byte	0x65, 0x70, 0x5f, 0x73, 0x72, 0x63, 0x2f, 0x69, 0x6e, 0x63, 0x6c, 0x75, 0x64, 0x65, 0x2f, 0x63
        /*006e*/ 	.byte	0x75, 0x74, 0x65, 0x2f, 0x61, 0x74, 0x6f, 0x6d, 0x2f, 0x63, 0x6f, 0x70, 0x79, 0x5f, 0x74, 0x72
        /*007e*/ 	.byte	0x61, 0x69, 0x74, 0x73, 0x5f, 0x73, 0x6d, 0x31, 0x30, 0x30, 0x2e, 0x68, 0x70, 0x70, 0x00
	.type		$str$27,@object
	.size		$str$27,(__unnamed_1 - $str$27)
$str$27:
        /*008d*/ 	.byte	0x28, 0x28, 0x75, 0x69, 0x6e, 0x74, 0x33, 0x32, 0x5f, 0x74, 0x28, 0x74, 0x68, 0x72, 0x65, 0x61
        /*009d*/ 	.byte	0x64, 0x49, 0x64, 0x78, 0x2e, 0x78, 0x29, 0x20, 0x2f, 0x20, 0x33, 0x32, 0x29, 0x20, 0x25, 0x20
        /*00ad*/ 	.byte	0x34, 0x29, 0x20, 0x3d, 0x3d, 0x20, 0x28, 0x28, 0x28, 0x74, 0x6d, 0x65, 0x6d, 0x5f, 0x61, 0x64
        /*00bd*/ 	.byte	0x64, 0x72, 0x20, 0x3e, 0x3e, 0x20, 0x31, 0x36, 0x29, 0x20, 0x2f, 0x20, 0x33, 0x32, 0x29, 0x20
        /*00cd*/ 	.byte	0x25, 0x20, 0x34, 0x29, 0x00
	.type		__unnamed_1,@object
	.size		__unnamed_1,(__unnamed_2 - __unnamed_1)
__unnamed_1:
        /*00d2*/ 	.byte	0x61, 0x75, 0x74, 0x6f, 0x20, 0x63, 0x75, 0x74, 0x65, 0x3a, 0x3a, 0x61, 0x73, 0x5f, 0x70, 0x6f
        /* <DEDUP_REMOVED lines=24> */
        /*0262*/ 	.byte	0x3e, 0x3e, 0x3e, 0x5d, 0x00
	.type		__unnamed_2,@object
	.size		__unnamed_2,(.L_2 - __unnamed_2)
__unnamed_2:
        /* <DEDUP_REMOVED lines=46> */
.L_2:


//--------------------- .nv.shared._ZN7cutlass13device_kernelINS_4conv6kernel13ConvUniversalINS1_16ConvProblemShapeILNS1_8OperatorE0ELi2EEENS1_10collective14CollectiveConvINS1_47MainloopSm100TmaUmmaWarpSpecializedImplicitGemmILS5_0ELi8ELi2ELi1ELi2EN4cute5tupleIJNSA_1CILi1EEESD_SD_EEEEENSB_IJNSC_ILi64EEENSC_ILi128EEENSB_IJSG_EEEEEENS_6half_tESK_NSA_8TiledMMAINSA_8MMA_AtomIJNSA_20SM100_MMA_F16BF16_SSISK_SK_fLi64ELi128ELNSA_4UMMA5MajorE0ELSP_0ELNSO_7ScaleInE0ELSQ_0EEEEEENSA_6LayoutISE_NSB_IJNSC_ILi0EEESU_SU_EEEEENSB_IJNSA_10UnderscoreESX_SX_EEEEENS7_6detail27Sm100ImplicitGemmTileTraitsINSA_20SM90_TMA_LOAD_IM2COLENSA_14ComposedLayoutINSA_7SwizzleILi3ELi4ELi3EEENSA_18smem_ptr_flag_bitsILi16EEENST_INSB_IJNSC_ILi8EEESG_EEENSB_IJSG_SD_EEEEEEEvEENS11_INSA_13SM90_TMA_LOADES1C_vEEEENS_8epilogue10collective18CollectiveEpilogueINS1H_23Sm100TmaWarpSpecializedILi4ELi2ELi16ELb1ELb0EEEJSJ_NSB_IJNST_ISG_SD_EENST_INSC_ILi32EEESD_EEEEESK_NSB_IJNSB_IJlllEEESD_SU_EEESK_S1R_NS1H_6fusion15FusionCallbacksIS1L_NS1S_17LinearCombinationISK_fSK_fLNS_15FloatRoundStyleE2EEESJ_S1P_JEEENSA_5SM1004TMEM4LOAD26SM100_TMEM_LOAD_16dp256b4xES12_NS13_INS14_ILi2ELi4ELi3EEES17_NST_INSB_IJS18_S1N_EEENSB_IJS1N_SD_EEEEEEENSA_17SM75_U32x4_LDSM_NENSA_21SM90_TMA_STORE_IM2COLES26_NSA_17SM90_U32x4_STSM_NENSA_39AutoVectorizingCopyWithAssumedAlignmentILi128EEEEEEvvEEEEvNT_6ParamsE --------------------------
	.section	.nv.shared._ZN7cutlass13device_kernelINS_4conv6kernel13ConvUniversalINS1_16ConvProblemShapeILNS1_8OperatorE0ELi2EEENS1_10collective14CollectiveConvINS1_47MainloopSm100TmaUmmaWarpSpecializedImplicitGemmILS5_0ELi8ELi2ELi1ELi2EN4cute5tupleIJNSA_1CILi1EEESD_SD_EEEEENSB_IJNSC_ILi64EEENSC_ILi128EEENSB_IJSG_EEEEEENS_6half_tESK_NSA_8TiledMMAINSA_8MMA_AtomIJNSA_20SM100_MMA_F16BF16_SSISK_SK_fLi64ELi128ELNSA_4UMMA5MajorE0ELSP_0ELNSO_7ScaleInE0ELSQ_0EEEEEENSA_6LayoutISE_NSB_IJNSC_ILi0EEESU_SU_EEEEENSB_IJNSA_10UnderscoreESX_SX_EEEEENS7_6detail27Sm100ImplicitGemmTileTraitsINSA_20SM90_TMA_LOAD_IM2COLENSA_14ComposedLayoutINSA_7SwizzleILi3ELi4ELi3EEENSA_18smem_ptr_flag_bitsILi16EEENST_INSB_IJNSC_ILi8EEESG_EEENSB_IJSG_SD_EEEEEEEvEENS11_INSA_13SM90_TMA_LOADES1C_vEEEENS_8epilogue10collective18CollectiveEpilogueINS1H_23Sm100TmaWarpSpecializedILi4ELi2ELi16ELb1ELb0EEEJSJ_NSB_IJNST_ISG_SD_EENST_INSC_ILi32EEESD_EEEEESK_NSB_IJNSB_IJlllEEESD_SU_EEESK_S1R_NS1H_6fusion15FusionCallbacksIS1L_NS1S_17LinearCombinationISK_fSK_fLNS_15FloatRoundStyleE2EEESJ_S1P_JEEENSA_5SM1004TMEM4LOAD26SM100_TMEM_LOAD_16dp256b4xES12_NS13_INS14_ILi2ELi4ELi3EEES17_NST_INSB_IJS18_S1N_EEENSB_IJS1N_SD_EEEEEEENSA_17SM75_U32x4_LDSM_NENSA_21SM90_TMA_STORE_IM2COLES26_NSA_17SM90_U32x4_STSM_NENSA_39AutoVectorizingCopyWithAssumedAlignmentILi128EEEEEEvvEEEEvNT_6ParamsE,"aw",@nobits
	.sectionflags	@""
	.align	16
	.zero		1024


//--------------------- .nv.shared.reserved.0     --------------------------
	.section	.nv.shared.reserved.0,"aw",@nobits
	.weak		__nv_reservedSMEM_offset_0_alias
	.size		__nv_reservedSMEM_offset_0_alias, 0, 64
	.other		__nv_reservedSMEM_offset_0_alias,@"STO_CUDA_RESERVED_SHARED STV_DEFAULT"
__nv_reservedSMEM_offset_0_alias:
	.zero		0
.nv.shared.reserved.0:
	.zero		64
	.weak		__nv_reservedSMEM_tcgen05_partition
	.type		__nv_reservedSMEM_tcgen05_partition,@object
	.size		__nv_reservedSMEM_tcgen05_partition,(.L_0 - __nv_reservedSMEM_tcgen05_partition)
__nv_reservedSMEM_tcgen05_partition:
	.zero		32
.L_0:


//--------------------- .nv.global                --------------------------
	.section	.nv.global,"aw",@nobits
.nv.global:
	.type		_ZN39_INTERNAL_81dda7f4_4_k_cu_e5db3221_32034cute1_E,@object
	.size		_ZN39_INTERNAL_81dda7f4_4_k_cu_e5db3221_32034cute1_E,(_ZN39_INTERNAL_81dda7f4_4_k_cu_e5db3221_32034cuda3std3__45__cpo6cbeginE - _ZN39_INTERNAL_81dda7f4_4_k_cu_e5db3221_32034cute1_E)
_ZN39_INTERNAL_81dda7f4_4_k_cu_e5db3221_32034cute1_E:
	.zero		1
	.type		_ZN39_INTERNAL_81dda7f4_4_k_cu_e5db3221_32034cuda3std3__45__cpo6cbeginE,@object
	.size		_ZN39_INTERNAL_81dda7f4_4_k_cu_e5db3221_32034cuda3std3__45__cpo6cbeginE,(_ZN39_INTERNAL_81dda7f4_4_k_cu_e5db3221_32034cuda3std3__48in_placeE - _ZN39_INTERNAL_81dda7f4_4_k_cu_e5db3221_32034cuda3std3__45__cpo6cbeginE)
_ZN39_INTERNAL_81dda7f4_4_k_cu_e5db3221_32034cuda3std3__45__cpo6cbeginE:
	.zero		1
	.type		_ZN39_INTERNAL_81dda7f4_4_k_cu_e5db3221_32034cuda3std3__48in_placeE,@object
	.size		_ZN39_INTERNAL_81dda7f4_4_k_cu_e5db3221_32034cuda3std3__48in_placeE,(_ZN39_INTERNAL_81dda7f4_4_k_cu_e5db3221_32034cuda3std6ranges3__45__cpo9iter_moveE - _ZN39_INTERNAL_81dda7f4_4_k_cu_e5db3221_32034cuda3std3__48in_placeE)
_ZN39_INTERNAL_81dda7f4_4_k_cu_e5db3221_32034cuda3std3__48in_placeE:
	.zero		1
	.type		_ZN39_INTERNAL_81dda7f4_4_k_cu_e5db3221_32034cuda3std6ranges3__45__cpo9iter_moveE,@object
	.size		_ZN39_INTERNAL_81dda7f4_4_k_cu_e5db3221_32034cuda3std6ranges3__45__cpo9iter_moveE,(_ZN39_INTERNAL_81dda7f4_4_k_cu_e5db3221_32034cuda3std3__45__cpo5beginE - _ZN39_INTERNAL_81dda7f4_4_k_cu_e5db3221_32034cuda3std6ranges3__45__cpo9iter_moveE)
_ZN39_INTERNAL_81dda7f4_4_k_cu_e5db3221_32034cuda3std6ranges3__45__cpo9iter_moveE:
	.zero		1
	.type		_ZN39_INTERNAL_81dda7f4_4_k_cu_e5db3221_32034cuda3std3__45__cpo5beginE,@object
	.size		_ZN39_INTERNAL_81dda7f4_4_k_cu_e5db3221_32034cuda3std3__45__cpo5beginE,(_ZN39_INTERNAL_81dda7f4_4_k_cu_e5db3221_32034cuda3std3__441_GLOBAL__N__81dda7f4_4_k_cu_e5db3221_32036ignoreE - _ZN39_INTERNAL_81dda7f4_4_k_cu_e5db3221_32034cuda3std3__45__cpo5beginE)
_ZN39_INTERNAL_81dda7f4_4_k_cu_e5db3221_32034cuda3std3__45__cpo5beginE:
	.zero		1
	.type		_ZN39_INTERNAL_81dda7f4_4_k_cu_e5db3221_32034cuda3std3__441_GLOBAL__N__81dda7f4_4_k_cu_e5db3221_32036ignoreE,@object
	.size		_ZN39_INTERNAL_81dda7f4_4_k_cu_e5db3221_32034cuda3std3__441_GLOBAL__N__81dda7f4_4_k_cu_e5db3221_32036ignoreE,(_ZN39_INTERNAL_81dda7f4_4_k_cu_e5db3221_32034cute7productE - _ZN39_INTERNAL_81dda7f4_4_k_cu_e5db3221_32034cuda3std3__441_GLOBAL__N__81dda7f4_4_k_cu_e5db3221_32036ignoreE)
_ZN39_INTERNAL_81dda7f4_4_k_cu_e5db3221_32034cuda3std3__441_GLOBAL__N__81dda7f4_4_k_cu_e5db3221_32036ignoreE:
	.zero		1
	.type		_ZN39_INTERNAL_81dda7f4_4_k_cu_e5db3221_32034cute7productE,@object
	.size		_ZN39_INTERNAL_81dda7f4_4_k_cu_e5db3221_32034cute7productE,(_ZN39_INTERNAL_81dda7f4_4_k_cu_e5db3221_32034cuda3std3__45__cpo3endE - _ZN39_INTERNAL_81dda7f4_4_k_cu_e5db3221_32034cute7productE)
_ZN39_INTERNAL_81dda7f4_4_k_cu_e5db3221_32034cute7productE:
	.zero		1
	.type		_ZN39_INTERNAL_81dda7f4_4_k_cu_e5db3221_32034cuda3std3__45__cpo3endE,@object
	.size		_ZN39_INTERNAL_81dda7f4_4_k_cu_e5db3221_32034cuda3std3__45__cpo3endE,(_ZN39_INTERNAL_81dda7f4_4_k_cu_e5db3221_32034cuda3std3__419piecewise_constructE - _ZN39_INTERNAL_81dda7f4_4_k_cu_e5db3221_32034cuda3std3__45__cpo3endE)
_ZN39_INTERNAL_81dda7f4_4_k_cu_e5db3221_32034cuda3std3__45__cpo3endE:
	.zero		1
	.type		_ZN39_INTERNAL_81dda7f4_4_k_cu_e5db3221_32034cuda3std3__419piecewise_constructE,@object
	.size		_ZN39_INTERNAL_81dda7f4_4_k_cu_e5db3221_32034cuda3std3__419piecewise_constructE,(_ZN39_INTERNAL_81dda7f4_4_k_cu_e5db3221_32034cuda3std3__45__cpo4cendE - _ZN39_INTERNAL_81dda7f4_4_k_cu_e5db3221_32034cuda3std3__419piecewise_constructE)
_ZN39_INTERNAL_81dda7f4_4_k_cu_e5db3221_32034cuda3std3__419piecewise_constructE:
	.zero		1
	.type		_ZN39_INTERNAL_81dda7f4_4_k_cu_e5db3221_32034cuda3std3__45__cpo4cendE,@object
	.size		_ZN39_INTERNAL_81dda7f4_4_k_cu_e5db3221_32034cuda3std3__45__cpo4cendE,(_ZN39_INTERNAL_81dda7f4_4_k_cu_e5db3221_32034cuda3std6ranges3__45__cpo4swapE - _ZN39_INTERNAL_81dda7f4_4_k_cu_e5db3221_32034cuda3std3__45__cpo4cendE)
_ZN39_INTERNAL_81dda7f4_4_k_cu_e5db3221_32034cuda3std3__45__cpo4cendE:
	.zero		1
	.type		_ZN39_INTERNAL_81dda7f4_4_k_cu_e5db3221_32034cuda3std6ranges3__45__cpo4swapE,@object
	.size		_ZN39_INTERNAL_81dda7f4_4_k_cu_e5db3221_32034cuda3std6ranges3__45__cpo4swapE,(.L_10 - _ZN39_INTERNAL_81dda7f4_4_k_cu_e5db3221_32034cuda3std6ranges3__45__cpo4swapE)
_ZN39_INTERNAL_81dda7f4_4_k_cu_e5db3221_32034cuda3std6ranges3__45__cpo4swapE:
	.zero		1
.L_10:


//--------------------- .nv.constant0._ZN7cutlass13device_kernelINS_4conv6kernel13ConvUniversalINS1_16ConvProblemShapeILNS1_8OperatorE0ELi2EEENS1_10collective14CollectiveConvINS1_47MainloopSm100TmaUmmaWarpSpecializedImplicitGemmILS5_0ELi8ELi2ELi1ELi2EN4cute5tupleIJNSA_1CILi1EEESD_SD_EEEEENSB_IJNSC_ILi64EEENSC_ILi128EEENSB_IJSG_EEEEEENS_6half_tESK_NSA_8TiledMMAINSA_8MMA_AtomIJNSA_20SM100_MMA_F16BF16_SSISK_SK_fLi64ELi128ELNSA_4UMMA5MajorE0ELSP_0ELNSO_7ScaleInE0ELSQ_0EEEEEENSA_6LayoutISE_NSB_IJNSC_ILi0EEESU_SU_EEEEENSB_IJNSA_10UnderscoreESX_SX_EEEEENS7_6detail27Sm100ImplicitGemmTileTraitsINSA_20SM90_TMA_LOAD_IM2COLENSA_14ComposedLayoutINSA_7SwizzleILi3ELi4ELi3EEENSA_18smem_ptr_flag_bitsILi16EEENST_INSB_IJNSC_ILi8EEESG_EEENSB_IJSG_SD_EEEEEEEvEENS11_INSA_13SM90_TMA_LOADES1C_vEEEENS_8epilogue10collective18CollectiveEpilogueINS1H_23Sm100TmaWarpSpecializedILi4ELi2ELi16ELb1ELb0EEEJSJ_NSB_IJNST_ISG_SD_EENST_INSC_ILi32EEESD_EEEEESK_NSB_IJNSB_IJlllEEESD_SU_EEESK_S1R_NS1H_6fusion15FusionCallbacksIS1L_NS1S_17LinearCombinationISK_fSK_fLNS_15FloatRoundStyleE2EEESJ_S1P_JEEENSA_5SM1004TMEM4LOAD26SM100_TMEM_LOAD_16dp256b4xES12_NS13_INS14_ILi2ELi4ELi3EEES17_NST_INSB_IJS18_S1N_EEENSB_IJS1N_SD_EEEEEEENSA_17SM75_U32x4_LDSM_NENSA_21SM90_TMA_STORE_IM2COLES26_NSA_17SM90_U32x4_STSM_NENSA_39AutoVectorizingCopyWithAssumedAlignmentILi128EEEEEEvvEEEEvNT_6ParamsE --------------------------
	.section	.nv.constant0._ZN7cutlass13device_kernelINS_4conv6kernel13ConvUniversalINS1_16ConvProblemShapeILNS1_8OperatorE0ELi2EEENS1_10collective14CollectiveConvINS1_47MainloopSm100TmaUmmaWarpSpecializedImplicitGemmILS5_0ELi8ELi2ELi1ELi2EN4cute5tupleIJNSA_1CILi1EEESD_SD_EEEEENSB_IJNSC_ILi64EEENSC_ILi128EEENSB_IJSG_EEEEEENS_6half_tESK_NSA_8TiledMMAINSA_8MMA_AtomIJNSA_20SM100_MMA_F16BF16_SSISK_SK_fLi64ELi128ELNSA_4UMMA5MajorE0ELSP_0ELNSO_7ScaleInE0ELSQ_0EEEEEENSA_6LayoutISE_NSB_IJNSC_ILi0EEESU_SU_EEEEENSB_IJNSA_10UnderscoreESX_SX_EEEEENS7_6detail27Sm100ImplicitGemmTileTraitsINSA_20SM90_TMA_LOAD_IM2COLENSA_14ComposedLayoutINSA_7SwizzleILi3ELi4ELi3EEENSA_18smem_ptr_flag_bitsILi16EEENST_INSB_IJNSC_ILi8EEESG_EEENSB_IJSG_SD_EEEEEEEvEENS11_INSA_13SM90_TMA_LOADES1C_vEEEENS_8epilogue10collective18CollectiveEpilogueINS1H_23Sm100TmaWarpSpecializedILi4ELi2ELi16ELb1ELb0EEEJSJ_NSB_IJNST_ISG_SD_EENST_INSC_ILi32EEESD_EEEEESK_NSB_IJNSB_IJlllEEESD_SU_EEESK_S1R_NS1H_6fusion15FusionCallbacksIS1L_NS1S_17LinearCombinationISK_fSK_fLNS_15FloatRoundStyleE2EEESJ_S1P_JEEENSA_5SM1004TMEM4LOAD26SM100_TMEM_LOAD_16dp256b4xES12_NS13_INS14_ILi2ELi4ELi3EEES17_NST_INSB_IJS18_S1N_EEENSB_IJS1N_SD_EEEEEEENSA_17SM75_U32x4_LDSM_NENSA_21SM90_TMA_STORE_IM2COLES26_NSA_17SM90_U32x4_STSM_NENSA_39AutoVectorizingCopyWithAssumedAlignmentILi128EEEEEEvvEEEEvNT_6ParamsE,"a",@progbits
	.sectionflags	@""
	.align	4
.nv.constant0._ZN7cutlass13device_kernelINS_4conv6kernel13ConvUniversalINS1_16ConvProblemShapeILNS1_8OperatorE0ELi2EEENS1_10collective14CollectiveConvINS1_47MainloopSm100TmaUmmaWarpSpecializedImplicitGemmILS5_0ELi8ELi2ELi1ELi2EN4cute5tupleIJNSA_1CILi1EEESD_SD_EEEEENSB_IJNSC_ILi64EEENSC_ILi128EEENSB_IJSG_EEEEEENS_6half_tESK_NSA_8TiledMMAINSA_8MMA_AtomIJNSA_20SM100_MMA_F16BF16_SSISK_SK_fLi64ELi128ELNSA_4UMMA5MajorE0ELSP_0ELNSO_7ScaleInE0ELSQ_0EEEEEENSA_6LayoutISE_NSB_IJNSC_ILi0EEESU_SU_EEEEENSB_IJNSA_10UnderscoreESX_SX_EEEEENS7_6detail27Sm100ImplicitGemmTileTraitsINSA_20SM90_TMA_LOAD_IM2COLENSA_14ComposedLayoutINSA_7SwizzleILi3ELi4ELi3EEENSA_18smem_ptr_flag_bitsILi16EEENST_INSB_IJNSC_ILi8EEESG_EEENSB_IJSG_SD_EEEEEEEvEENS11_INSA_13SM90_TMA_LOADES1C_vEEEENS_8epilogue10collective18CollectiveEpilogueINS1H_23Sm100TmaWarpSpecializedILi4ELi2ELi16ELb1ELb0EEEJSJ_NSB_IJNST_ISG_SD_EENST_INSC_ILi32EEESD_EEEEESK_NSB_IJNSB_IJlllEEESD_SU_EEESK_S1R_NS1H_6fusion15FusionCallbacksIS1L_NS1S_17LinearCombinationISK_fSK_fLNS_15FloatRoundStyleE2EEESJ_S1P_JEEENSA_5SM1004TMEM4LOAD26SM100_TMEM_LOAD_16dp256b4xES12_NS13_INS14_ILi2ELi4ELi3EEES17_NST_INSB_IJS18_S1N_EEENSB_IJS1N_SD_EEEEEEENSA_17SM75_U32x4_LDSM_NENSA_21SM90_TMA_STORE_IM2COLES26_NSA_17SM90_U32x4_STSM_NENSA_39AutoVectorizingCopyWithAssumedAlignmentILi128EEEEEEvvEEEEvNT_6ParamsE:
	.zero		2944


//--------------------- SYMBOLS --------------------------

	.type		.nv.reservedSmem.offset0,@object
	.size		.nv.reservedSmem.offset0,0x4
	.type		.nv.reservedSmem.cap,@object
	.size		.nv.reservedSmem.cap,0x4
	.type		__assertfail,@function
